//
// Generated by NVIDIA NVVM Compiler
//
// Compiler Build ID: CL-36424714
// Cuda compilation tools, release 13.0, V13.0.88
// Based on NVVM 20.0.0
//

.version 9.0
.target sm_100
.address_size 64

	// .globl	_Z11calculoAzulPd
.global .align 8 .f64 d_intervaloX;
.global .align 8 .f64 d_intervaloY;
.global .align 8 .f64 d_denominador1;
.global .align 8 .f64 d_denominador2;
.global .align 4 .u32 d_divX;
.global .align 4 .u32 d_divY;

.visible .entry _Z11calculoAzulPd(
	.param .u64 .ptr .align 1 _Z11calculoAzulPd_param_0
)
{
	.reg .pred 	%p<21>;
	.reg .b32 	%r<20>;
	.reg .b64 	%rd<13>;
	.reg .b64 	%fd<60>;

	ld.param.u64 	%rd2, [_Z11calculoAzulPd_param_0];
	cvta.to.global.u64 	%rd1, %rd2;
	mov.u32 	%r7, %ctaid.x;
	mov.u32 	%r8, %ntid.x;
	mov.u32 	%r9, %tid.x;
	mad.lo.s32 	%r10, %r7, %r8, %r9;
	shl.b32 	%r11, %r10, 1;
	ld.global.u32 	%r1, [d_divX];
	div.s32 	%r2, %r11, %r1;
	ld.global.u32 	%r3, [d_divY];
	rem.s32 	%r4, %r11, %r3;
	ld.global.f64 	%fd1, [d_intervaloX];
	cvt.rn.f64.s32 	%fd24, %r2;
	mul.f64 	%fd2, %fd1, %fd24;
	ld.global.f64 	%fd25, [d_intervaloY];
	mul.f64 	%fd3, %fd25, %fd24;
	mul.f64 	%fd26, %fd2, 0d407F400000000000;
	mov.f64 	%fd27, 0d3FF0000000000000;
	sub.f64 	%fd28, %fd27, %fd2;
	mul.f64 	%fd29, %fd26, %fd28;
	mov.f64 	%fd30, 0d3FE0000000000000;
	sub.f64 	%fd31, %fd30, %fd3;
	mul.f64 	%fd32, %fd29, %fd31;
	mul.f64 	%fd4, %fd1, %fd32;
	add.f64 	%fd5, %fd4, 0d4000000000000000;
	ld.global.f64 	%fd6, [d_denominador1];
	add.s32 	%r5, %r4, -1;
	setp.lt.s32 	%p1, %r4, 1;
	mov.f64 	%fd56, 0d0000000000000000;
	@%p1 bra 	$L__BB0_4;
	setp.gt.s32 	%p2, %r5, %r1;
	mov.f64 	%fd56, 0d4024000000000000;
	@%p2 bra 	$L__BB0_4;
	setp.lt.s32 	%p3, %r2, 0;
	setp.gt.s32 	%p4, %r2, %r3;
	or.pred  	%p5, %p3, %p4;
	mov.f64 	%fd56, 0d4014000000000000;
	@%p5 bra 	$L__BB0_4;
	mad.lo.s32 	%r12, %r1, %r2, %r5;
	mul.wide.u32 	%rd3, %r12, 8;
	add.s64 	%rd4, %rd1, %rd3;
	ld.global.f64 	%fd56, [%rd4];
$L__BB0_4:
	div.rn.f64 	%fd36, %fd5, %fd6;
	mul.f64 	%fd9, %fd36, %fd56;
	mov.f64 	%fd37, 0d4000000000000000;
	sub.f64 	%fd38, %fd37, %fd4;
	div.rn.f64 	%fd10, %fd38, %fd6;
	setp.lt.s32 	%p6, %r4, -1;
	mov.f64 	%fd57, 0d0000000000000000;
	@%p6 bra 	$L__BB0_8;
	setp.ge.s32 	%p7, %r4, %r1;
	mov.f64 	%fd57, 0d4024000000000000;
	@%p7 bra 	$L__BB0_8;
	setp.lt.s32 	%p8, %r2, 0;
	setp.gt.s32 	%p9, %r2, %r3;
	or.pred  	%p10, %p8, %p9;
	mov.f64 	%fd57, 0d4014000000000000;
	@%p10 bra 	$L__BB0_8;
	mad.lo.s32 	%r13, %r1, %r2, %r4;
	add.s32 	%r14, %r13, 1;
	mul.wide.u32 	%rd5, %r14, 8;
	add.s64 	%rd6, %rd1, %rd5;
	ld.global.f64 	%fd57, [%rd6];
$L__BB0_8:
	fma.rn.f64 	%fd13, %fd10, %fd57, %fd9;
	mul.f64 	%fd42, %fd3, 0d407F400000000000;
	add.f64 	%fd43, %fd3, 0dBFF0000000000000;
	mul.f64 	%fd44, %fd42, %fd43;
	add.f64 	%fd45, %fd2, 0dBFE0000000000000;
	mul.f64 	%fd46, %fd45, %fd44;
	mul.f64 	%fd14, %fd1, %fd46;
	add.f64 	%fd15, %fd14, 0d4000000000000000;
	ld.global.f64 	%fd16, [d_denominador2];
	add.s32 	%r6, %r2, -1;
	setp.lt.s32 	%p11, %r4, 0;
	mov.f64 	%fd58, 0d0000000000000000;
	@%p11 bra 	$L__BB0_12;
	setp.gt.s32 	%p12, %r4, %r1;
	mov.f64 	%fd58, 0d4024000000000000;
	@%p12 bra 	$L__BB0_12;
	setp.lt.s32 	%p13, %r2, 1;
	setp.gt.s32 	%p14, %r6, %r3;
	or.pred  	%p15, %p13, %p14;
	mov.f64 	%fd58, 0d4014000000000000;
	@%p15 bra 	$L__BB0_12;
	mad.lo.s32 	%r15, %r1, %r6, %r4;
	mul.wide.u32 	%rd7, %r15, 8;
	add.s64 	%rd8, %rd1, %rd7;
	ld.global.f64 	%fd58, [%rd8];
$L__BB0_12:
	setp.lt.s32 	%p16, %r4, 0;
	div.rn.f64 	%fd50, %fd15, %fd16;
	fma.rn.f64 	%fd19, %fd50, %fd58, %fd13;
	mov.f64 	%fd51, 0d4000000000000000;
	sub.f64 	%fd52, %fd51, %fd14;
	div.rn.f64 	%fd20, %fd52, %fd16;
	mov.f64 	%fd59, 0d0000000000000000;
	@%p16 bra 	$L__BB0_16;
	setp.gt.s32 	%p17, %r4, %r1;
	mov.f64 	%fd59, 0d4024000000000000;
	@%p17 bra 	$L__BB0_16;
	setp.lt.s32 	%p18, %r2, -1;
	setp.ge.s32 	%p19, %r2, %r3;
	mov.f64 	%fd59, 0d4014000000000000;
	or.pred  	%p20, %p18, %p19;
	@%p20 bra 	$L__BB0_16;
	mad.lo.s32 	%r16, %r1, %r2, %r1;
	add.s32 	%r17, %r16, %r4;
	mul.wide.u32 	%rd9, %r17, 8;
	add.s64 	%rd10, %rd1, %rd9;
	ld.global.f64 	%fd59, [%rd10];
$L__BB0_16:
	fma.rn.f64 	%fd55, %fd20, %fd59, %fd19;
	add.s32 	%r18, %r1, 2;
	mad.lo.s32 	%r19, %r2, %r18, %r4;
	mul.wide.s32 	%rd11, %r19, 8;
	add.s64 	%rd12, %rd1, %rd11;
	st.global.f64 	[%rd12], %fd55;
	ret;

}
	// .globl	_Z15calculoVermelhoPd
.visible .entry _Z15calculoVermelhoPd(
	.param .u64 .ptr .align 1 _Z15calculoVermelhoPd_param_0
)
{
	.reg .pred 	%p<21>;
	.reg .b32 	%r<20>;
	.reg .b64 	%rd<16>;
	.reg .b64 	%fd<60>;

	ld.param.u64 	%rd2, [_Z15calculoVermelhoPd_param_0];
	cvta.to.global.u64 	%rd1, %rd2;
	mov.u32 	%r8, %ctaid.x;
	mov.u32 	%r9, %ntid.x;
	mov.u32 	%r10, %tid.x;
	mad.lo.s32 	%r11, %r8, %r9, %r10;
	shl.b32 	%r12, %r11, 1;
	ld.global.u32 	%r1, [d_divX];
	div.s32 	%r2, %r12, %r1;
	ld.global.u32 	%r3, [d_divY];
	rem.s32 	%r4, %r12, %r3;
	add.s32 	%r5, %r4, 1;
	ld.global.f64 	%fd1, [d_intervaloX];
	cvt.rn.f64.s32 	%fd24, %r2;
	mul.f64 	%fd2, %fd1, %fd24;
	ld.global.f64 	%fd25, [d_intervaloY];
	mul.f64 	%fd3, %fd25, %fd24;
	mul.f64 	%fd26, %fd2, 0d407F400000000000;
	mov.f64 	%fd27, 0d3FF0000000000000;
	sub.f64 	%fd28, %fd27, %fd2;
	mul.f64 	%fd29, %fd26, %fd28;
	mov.f64 	%fd30, 0d3FE0000000000000;
	sub.f64 	%fd31, %fd30, %fd3;
	mul.f64 	%fd32, %fd29, %fd31;
	mul.f64 	%fd4, %fd1, %fd32;
	add.f64 	%fd5, %fd4, 0d4000000000000000;
	ld.global.f64 	%fd6, [d_denominador1];
	setp.lt.s32 	%p1, %r4, 0;
	mov.f64 	%fd56, 0d0000000000000000;
	@%p1 bra 	$L__BB1_4;
	setp.gt.s32 	%p2, %r4, %r1;
	mov.f64 	%fd56, 0d4024000000000000;
	@%p2 bra 	$L__BB1_4;
	setp.lt.s32 	%p3, %r2, 0;
	setp.gt.s32 	%p4, %r2, %r3;
	or.pred  	%p5, %p3, %p4;
	mov.f64 	%fd56, 0d4014000000000000;
	@%p5 bra 	$L__BB1_4;
	mad.lo.s32 	%r13, %r1, %r2, %r4;
	mul.wide.u32 	%rd3, %r13, 8;
	add.s64 	%rd4, %rd1, %rd3;
	ld.global.f64 	%fd56, [%rd4];
$L__BB1_4:
	div.rn.f64 	%fd36, %fd5, %fd6;
	mul.f64 	%fd9, %fd36, %fd56;
	mov.f64 	%fd37, 0d4000000000000000;
	sub.f64 	%fd38, %fd37, %fd4;
	div.rn.f64 	%fd10, %fd38, %fd6;
	add.s32 	%r6, %r4, 2;
	setp.lt.s32 	%p6, %r4, -2;
	mov.f64 	%fd57, 0d0000000000000000;
	@%p6 bra 	$L__BB1_8;
	setp.gt.s32 	%p7, %r6, %r1;
	mov.f64 	%fd57, 0d4024000000000000;
	@%p7 bra 	$L__BB1_8;
	setp.lt.s32 	%p8, %r2, 0;
	setp.gt.s32 	%p9, %r2, %r3;
	or.pred  	%p10, %p8, %p9;
	mov.f64 	%fd57, 0d4014000000000000;
	@%p10 bra 	$L__BB1_8;
	mad.lo.s32 	%r14, %r1, %r2, %r6;
	mul.wide.u32 	%rd5, %r14, 8;
	add.s64 	%rd6, %rd1, %rd5;
	ld.global.f64 	%fd57, [%rd6];
$L__BB1_8:
	fma.rn.f64 	%fd13, %fd10, %fd57, %fd9;
	mul.f64 	%fd42, %fd3, 0d407F400000000000;
	add.f64 	%fd43, %fd3, 0dBFF0000000000000;
	mul.f64 	%fd44, %fd42, %fd43;
	add.f64 	%fd45, %fd2, 0dBFE0000000000000;
	mul.f64 	%fd46, %fd45, %fd44;
	mul.f64 	%fd14, %fd1, %fd46;
	add.f64 	%fd15, %fd14, 0d4000000000000000;
	ld.global.f64 	%fd16, [d_denominador2];
	add.s32 	%r7, %r2, -1;
	setp.lt.s32 	%p11, %r4, -1;
	mov.f64 	%fd58, 0d0000000000000000;
	@%p11 bra 	$L__BB1_12;
	setp.ge.s32 	%p12, %r4, %r1;
	mov.f64 	%fd58, 0d4024000000000000;
	@%p12 bra 	$L__BB1_12;
	setp.lt.s32 	%p13, %r2, 1;
	setp.gt.s32 	%p14, %r7, %r3;
	or.pred  	%p15, %p13, %p14;
	mov.f64 	%fd58, 0d4014000000000000;
	@%p15 bra 	$L__BB1_12;
	mad.lo.s32 	%r15, %r1, %r7, %r5;
	mul.wide.u32 	%rd7, %r15, 8;
	add.s64 	%rd8, %rd1, %rd7;
	ld.global.f64 	%fd58, [%rd8];
$L__BB1_12:
	setp.lt.s32 	%p16, %r4, -1;
	div.rn.f64 	%fd50, %fd15, %fd16;
	fma.rn.f64 	%fd19, %fd50, %fd58, %fd13;
	mov.f64 	%fd51, 0d4000000000000000;
	sub.f64 	%fd52, %fd51, %fd14;
	div.rn.f64 	%fd20, %fd52, %fd16;
	mov.f64 	%fd59, 0d0000000000000000;
	@%p16 bra 	$L__BB1_16;
	setp.ge.s32 	%p17, %r4, %r1;
	mov.f64 	%fd59, 0d4024000000000000;
	@%p17 bra 	$L__BB1_16;
	setp.lt.s32 	%p18, %r2, -1;
	setp.ge.s32 	%p19, %r2, %r3;
	mov.f64 	%fd59, 0d4014000000000000;
	or.pred  	%p20, %p18, %p19;
	@%p20 bra 	$L__BB1_16;
	mad.lo.s32 	%r16, %r1, %r2, %r1;
	add.s32 	%r17, %r16, %r5;
	mul.wide.u32 	%rd9, %r17, 8;
	add.s64 	%rd10, %rd1, %rd9;
	ld.global.f64 	%fd59, [%rd10];
$L__BB1_16:
	fma.rn.f64 	%fd55, %fd20, %fd59, %fd19;
	add.s32 	%r18, %r1, 2;
	mul.lo.s32 	%r19, %r18, %r2;
	cvt.s64.s32 	%rd11, %r19;
	cvt.s64.s32 	%rd12, %r4;
	add.s64 	%rd13, %rd11, %rd12;
	shl.b64 	%rd14, %rd13, 3;
	add.s64 	%rd15, %rd1, %rd14;
	st.global.f64 	[%rd15+8], %fd55;
	ret;

}


// ===== COMPILED SASS (sm_100) =====

	.target	sm_100

	.elftype	@"ET_EXEC"


//--------------------- .note.nv.tkinfo           --------------------------
	.section	.note.nv.tkinfo,"",@"SHT_NOTE"
	.sectionflags	@"SHF_NOTE_NV_TKINFO"
	.tkinfo
        /*0018*/ 	.word	0x00000002
        /*0030*/ 	.string	""
        /*0030*/ 	.string	"ptxas"
        /*0030*/ 	.string	"Cuda compilation tools, release 13.0, V13.0.88"
        /*0030*/ 	.string	"Build cuda_13.0.r13.0/compiler.36424714_0"
        /*0030*/ 	.string	"-arch sm_100 -m 64 "



//--------------------- .note.nv.cuinfo           --------------------------
	.section	.note.nv.cuinfo,"",@"SHT_NOTE"
	.sectionflags	@"SHF_NOTE_NV_CUINFO"
        /*0018*/ 	.short	0x0002
        /*001a*/ 	.short	0x0064
        /*001c*/ 	.short	0x0082
	.zero		2


//--------------------- .nv.info                  --------------------------
	.section	.nv.info,"",@"SHT_CUDA_INFO"
	.align	4


	//----- nvinfo : EIATTR_REGCOUNT
	.align		4
        /*0000*/ 	.byte	0x04, 0x2f
        /*0002*/ 	.short	(.L_7 - .L_6)
	.align		4
.L_6:
        /*0004*/ 	.word	index@(_Z11calculoAzulPd)
        /*0008*/ 	.word	0x00000026


	//----- nvinfo : EIATTR_FRAME_SIZE
	.align		4
.L_7:
        /*000c*/ 	.byte	0x04, 0x11
        /*000e*/ 	.short	(.L_9 - .L_8)
	.align		4
.L_8:
        /*0010*/ 	.word	index@($__internal_1_$__cuda_sm20_div_rn_f64_full)
        /*0014*/ 	.word	0x00000000


	//----- nvinfo : EIATTR_FRAME_SIZE
	.align		4
.L_9:
        /*0018*/ 	.byte	0x04, 0x11
        /*001a*/ 	.short	(.L_11 - .L_10)
	.align		4
.L_10:
        /*001c*/ 	.word	index@(_Z11calculoAzulPd)
        /*0020*/ 	.word	0x00000000


	//----- nvinfo : EIATTR_REGCOUNT
	.align		4
.L_11:
        /*0024*/ 	.byte	0x04, 0x2f
        /*0026*/ 	.short	(.L_13 - .L_12)
	.align		4
.L_12:
        /*0028*/ 	.word	index@(_Z15calculoVermelhoPd)
        /*002c*/ 	.word	0x00000028


	//----- nvinfo : EIATTR_FRAME_SIZE
	.align		4
.L_13:
        /*0030*/ 	.byte	0x04, 0x11
        /*0032*/ 	.short	(.L_15 - .L_14)
	.align		4
.L_14:
        /*0034*/ 	.word	index@($__internal_0_$__cuda_sm20_div_rn_f64_full)
        /*0038*/ 	.word	0x00000000


	//----- nvinfo : EIATTR_FRAME_SIZE
	.align		4
.L_15:
        /*003c*/ 	.byte	0x04, 0x11
        /*003e*/ 	.short	(.L_17 - .L_16)
	.align		4
.L_16:
        /*0040*/ 	.word	index@(_Z15calculoVermelhoPd)
        /*0044*/ 	.word	0x00000000


	//----- nvinfo : EIATTR_MIN_STACK_SIZE
	.align		4
.L_17:
        /*0048*/ 	.byte	0x04, 0x12
        /*004a*/ 	.short	(.L_19 - .L_18)
	.align		4
.L_18:
        /*004c*/ 	.word	index@(_Z15calculoVermelhoPd)
        /*0050*/ 	.word	0x00000000


	//----- nvinfo : EIATTR_MIN_STACK_SIZE
	.align		4
.L_19:
        /*0054*/ 	.byte	0x04, 0x12
        /*0056*/ 	.short	(.L_21 - .L_20)
	.align		4
.L_20:
        /*0058*/ 	.word	index@(_Z11calculoAzulPd)
        /*005c*/ 	.word	0x00000000
.L_21:


//--------------------- .nv.compat                --------------------------
	.section	.nv.compat,"",@"SHT_CUDA_COMPAT_INFO"
	.align	4
        /*0000*/ 	.byte	0x02, 0x09, 0x00, 0x00, 0x02, 0x02, 0x01, 0x00, 0x02, 0x05, 0x05, 0x00, 0x03, 0x07, 0x01, 0x01
        /*0010*/ 	.byte	0x02, 0x03, 0x00, 0x00, 0x02, 0x06, 0x01, 0x00, 0x04, 0x0b, 0x08, 0x00, 0x01, 0x00, 0x00, 0x00
        /*0020*/ 	.byte	0x00, 0x00, 0x00, 0x00


//--------------------- .nv.info._Z15calculoVermelhoPd --------------------------
	.section	.nv.info._Z15calculoVermelhoPd,"",@"SHT_CUDA_INFO"
	.sectionflags	@""
	.align	4


	//----- nvinfo : EIATTR_CUDA_API_VERSION
	.align		4
        /*0000*/ 	.byte	0x04, 0x37
        /*0002*/ 	.short	(.L_23 - .L_22)
.L_22:
        /*0004*/ 	.word	0x00000082


	//----- nvinfo : EIATTR_KPARAM_INFO
	.align		4
.L_23:
        /*0008*/ 	.byte	0x04, 0x17
        /*000a*/ 	.short	(.L_25 - .L_24)
.L_24:
        /*000c*/ 	.word	0x00000000
        /*0010*/ 	.short	0x0000
        /*0012*/ 	.short	0x0000
        /*0014*/ 	.byte	0x00, 0xf5, 0x21, 0x00


	//----- nvinfo : EIATTR_SPARSE_MMA_MASK
	.align		4
.L_25:
        /*0018*/ 	.byte	0x03, 0x50
        /*001a*/ 	.short	0x0000


	//----- nvinfo : EIATTR_MAXREG_COUNT
	.align		4
        /*001c*/ 	.byte	0x03, 0x1b
        /*001e*/ 	.short	0x00ff


	//----- nvinfo : EIATTR_MERCURY_ISA_VERSION
	.align		4
        /*0020*/ 	.byte	0x03, 0x5f
        /*0022*/ 	.short	0x0101


	//----- nvinfo : EIATTR_VRC_CTA_INIT_COUNT
	.align		4
        /*0024*/ 	.byte	0x02, 0x4a
	.zero		1
	.zero		1


	//----- nvinfo : EIATTR_EXIT_INSTR_OFFSETS
	.align		4
        /*0028*/ 	.byte	0x04, 0x1c
        /*002a*/ 	.short	(.L_27 - .L_26)


	//   ....[0]....
.L_26:
        /*002c*/ 	.word	0x00001060


	//----- nvinfo : EIATTR_CRS_STACK_SIZE
	.align		4
.L_27:
        /*0030*/ 	.byte	0x04, 0x1e
        /*0032*/ 	.short	(.L_29 - .L_28)
.L_28:
        /*0034*/ 	.word	0x00000000


	//----- nvinfo : EIATTR_CBANK_PARAM_SIZE
	.align		4
.L_29:
        /*0038*/ 	.byte	0x03, 0x19
        /*003a*/ 	.short	0x0008


	//----- nvinfo : EIATTR_PARAM_CBANK
	.align		4
        /*003c*/ 	.byte	0x04, 0x0a
        /*003e*/ 	.short	(.L_31 - .L_30)
	.align		4
.L_30:
        /*0040*/ 	.word	index@(.nv.constant0._Z15calculoVermelhoPd)
        /*0044*/ 	.short	0x0380
        /*0046*/ 	.short	0x0008


	//----- nvinfo : EIATTR_SW_WAR
	.align		4
.L_31:
        /*0048*/ 	.byte	0x04, 0x36
        /*004a*/ 	.short	(.L_33 - .L_32)
.L_32:
        /*004c*/ 	.word	0x00000008
.L_33:


//--------------------- .nv.info._Z11calculoAzulPd --------------------------
	.section	.nv.info._Z11calculoAzulPd,"",@"SHT_CUDA_INFO"
	.sectionflags	@""
	.align	4


	//----- nvinfo : EIATTR_CUDA_API_VERSION
	.align		4
        /*0000*/ 	.byte	0x04, 0x37
        /*0002*/ 	.short	(.L_35 - .L_34)
.L_34:
        /*0004*/ 	.word	0x00000082


	//----- nvinfo : EIATTR_KPARAM_INFO
	.align		4
.L_35:
        /*0008*/ 	.byte	0x04, 0x17
        /*000a*/ 	.short	(.L_37 - .L_36)
.L_36:
        /*000c*/ 	.word	0x00000000
        /*0010*/ 	.short	0x0000
        /*0012*/ 	.short	0x0000
        /*0014*/ 	.byte	0x00, 0xf5, 0x21, 0x00


	//----- nvinfo : EIATTR_SPARSE_MMA_MASK
	.align		4
.L_37:
        /*0018*/ 	.byte	0x03, 0x50
        /*001a*/ 	.short	0x0000


	//----- nvinfo : EIATTR_MAXREG_COUNT
	.align		4
        /*001c*/ 	.byte	0x03, 0x1b
        /*001e*/ 	.short	0x00ff


	//----- nvinfo : EIATTR_MERCURY_ISA_VERSION
	.align		4
        /*0020*/ 	.byte	0x03, 0x5f
        /*0022*/ 	.short	0x0101


	//----- nvinfo : EIATTR_VRC_CTA_INIT_COUNT
	.align		4
        /*0024*/ 	.byte	0x02, 0x4a
	.zero		1
	.zero		1


	//----- nvinfo : EIATTR_EXIT_INSTR_OFFSETS
	.align		4
        /*0028*/ 	.byte	0x04, 0x1c
        /*002a*/ 	.short	(.L_39 - .L_38)


	//   ....[0]....
.L_38:
        /*002c*/ 	.word	0x00000fc0


	//----- nvinfo : EIATTR_CRS_STACK_SIZE
	.align		4
.L_39:
        /*0030*/ 	.byte	0x04, 0x1e
        /*0032*/ 	.short	(.L_41 - .L_40)
.L_40:
        /*0034*/ 	.word	0x00000000


	//----- nvinfo : EIATTR_CBANK_PARAM_SIZE
	.align		4
.L_41:
        /*0038*/ 	.byte	0x03, 0x19
        /*003a*/ 	.short	0x0008


	//----- nvinfo : EIATTR_PARAM_CBANK
	.align		4
        /*003c*/ 	.byte	0x04, 0x0a
        /*003e*/ 	.short	(.L_43 - .L_42)
	.align		4
.L_42:
        /*0040*/ 	.word	index@(.nv.constant0._Z11calculoAzulPd)
        /*0044*/ 	.short	0x0380
        /*0046*/ 	.short	0x0008


	//----- nvinfo : EIATTR_SW_WAR
	.align		4
.L_43:
        /*0048*/ 	.byte	0x04, 0x36
        /*004a*/ 	.short	(.L_45 - .L_44)
.L_44:
        /*004c*/ 	.word	0x00000008
.L_45:


//--------------------- .nv.callgraph             --------------------------
	.section	.nv.callgraph,"",@"SHT_CUDA_CALLGRAPH"
	.align	4
	.sectionentsize	8
	.align		4
        /*0000*/ 	.word	0x00000000
	.align		4
        /*0004*/ 	.word	0xffffffff
	.align		4
        /*0008*/ 	.word	0x00000000
	.align		4
        /*000c*/ 	.word	0xfffffffe
	.align		4
        /*0010*/ 	.word	0x00000000
	.align		4
        /*0014*/ 	.word	0xfffffffd
	.align		4
        /*0018*/ 	.word	0x00000000
	.align		4
        /*001c*/ 	.word	0xfffffffc


//--------------------- .nv.constant4             --------------------------
	.section	.nv.constant4,"a",@progbits
	.align	8
	.align		8
.nv.constant4:
        /*0000*/ 	.dword	d_intervaloX
	.align		8
        /*0008*/ 	.dword	d_intervaloY
	.align		8
        /*0010*/ 	.dword	d_denominador1
	.align		8
        /*0018*/ 	.dword	d_denominador2
	.align		8
        /*0020*/ 	.dword	d_divX
	.align		8
        /*0028*/ 	.dword	d_divY


//--------------------- .text._Z15calculoVermelhoPd --------------------------
	.section	.text._Z15calculoVermelhoPd,"ax",@progbits
	.align	128
        .global         _Z15calculoVermelhoPd
        .type           _Z15calculoVermelhoPd,@function
        .size           _Z15calculoVermelhoPd,(.L_x_44 - _Z15calculoVermelhoPd)
        .other          _Z15calculoVermelhoPd,@"STO_CUDA_ENTRY STV_DEFAULT"
_Z15calculoVermelhoPd:
.text._Z15calculoVermelhoPd:
[----:B------:R-:W-:Y:S08]  /*0000*/  LDC R1, c[0x0][0x37c] ;  /* 0x0000df00ff017b82 */ /* 0x000ff00000000800 */
[----:B------:R-:W0:Y:S01]  /*0010*/  LDC.64 R4, c[0x4][0x20] ;  /* 0x01000800ff047b82 */ /* 0x000e220000000a00 */
[----:B------:R-:W0:Y:S02]  /*0020*/  LDCU.64 UR4, c[0x0][0x358] ;  /* 0x00006b00ff0477ac */ /* 0x000e240008000a00 */
[----:B0-----:R0:W2:Y:S05]  /*0030*/  LDG.E R2, desc[UR4][R4.64] ;  /* 0x0000000404027981 */ /* 0x0010aa000c1e1900 */
[----:B------:R-:W1:Y:S02]  /*0040*/  LDC.64 R6, c[0x4][0x28] ;  /* 0x01000a00ff067b82 */ /* 0x000e640000000a00 */
[----:B-1----:R-:W3:Y:S06]  /*0050*/  LDG.E R3, desc[UR4][R6.64] ;  /* 0x0000000406037981 */ /* 0x002eec000c1e1900 */
[----:B------:R-:W1:Y:S08]  /*0060*/  LDC.64 R24, c[0x4][RZ] ;  /* 0x01000000ff187b82 */ /* 0x000e700000000a00 */
[----:B------:R-:W4:Y:S01]  /*0070*/  LDC.64 R18, c[0x4][0x8] ;  /* 0x01000200ff127b82 */ /* 0x000f220000000a00 */
[----:B-1----:R-:W3:Y:S04]  /*0080*/  LDG.E.64 R24, desc[UR4][R24.64] ;  /* 0x0000000418187981 */ /* 0x002ee8000c1e1b00 */
[----:B----4-:R-:W4:Y:S03]  /*0090*/  LDG.E.64 R18, desc[UR4][R18.64] ;  /* 0x0000000412127981 */ /* 0x010f26000c1e1b00 */
[----:B------:R-:W1:Y:S02]  /*00a0*/  LDC.64 R22, c[0x4][0x10] ;  /* 0x01000400ff167b82 */ /* 0x000e640000000a00 */
[----:B-1----:R-:W5:Y:S06]  /*00b0*/  LDG.E.64 R22, desc[UR4][R22.64] ;  /* 0x0000000416167981 */ /* 0x002f6c000c1e1b00 */
[----:B------:R-:W1:Y:S01]  /*00c0*/  S2UR UR6, SR_CTAID.X ;  /* 0x00000000000679c3 */ /* 0x000e620000002500 */
[----:B------:R-:W-:Y:S01]  /*00d0*/  BSSY.RECONVERGENT B0, `(.L_x_0) ;  /* 0x000004e000007945 */ /* 0x000fe20003800200 */
[----:B------:R-:W-:Y:S01]  /*00e0*/  CS2R R14, SRZ ;  /* 0x00000000000e7805 */ /* 0x000fe2000001ff00 */
[----:B------:R-:W1:Y:S05]  /*00f0*/  S2R R8, SR_TID.X ;  /* 0x0000000000087919 */ /* 0x000e6a0000002100 */
[----:B0-----:R-:W1:Y:S02]  /*0100*/  LDC R5, c[0x0][0x360] ;  /* 0x0000d800ff057b82 */ /* 0x001e640000000800 */
[----:B-1----:R-:W-:-:S04]  /*0110*/  IMAD R5, R5, UR6, R8 ;  /* 0x0000000605057c24 */ /* 0x002fc8000f8e0208 */
[----:B------:R-:W-:-:S05]  /*0120*/  IMAD.SHL.U32 R5, R5, 0x2, RZ ;  /* 0x0000000205057824 */ /* 0x000fca00078e00ff */
[----:B------:R-:W-:Y:S02]  /*0130*/  IABS R13, R5 ;  /* 0x00000005000d7213 */ /* 0x000fe40000000000 */
[----:B--2---:R-:W-:-:S04]  /*0140*/  IABS R9, R2 ;  /* 0x0000000200097213 */ /* 0x004fc80000000000 */
[----:B------:R-:W0:Y:S08]  /*0150*/  I2F.RP R4, R9 ;  /* 0x0000000900047306 */ /* 0x000e300000209400 */
[----:B0-----:R-:W0:Y:S01]  /*0160*/  MUFU.RCP R4, R4 ;  /* 0x0000000400047308 */ /* 0x001e220000001000 */
[----:B---3--:R-:W-:-:S07]  /*0170*/  IABS R0, R3 ;  /* 0x0000000300007213 */ /* 0x008fce0000000000 */
[----:B------:R-:W1:Y:S01]  /*0180*/  I2F.RP R8, R0 ;  /* 0x0000000000087306 */ /* 0x000e620000209400 */
[----:B0-----:R-:W-:-:S07]  /*0190*/  VIADD R6, R4, 0xffffffe ;  /* 0x0ffffffe04067836 */ /* 0x001fce0000000000 */
[----:B------:R0:W2:Y:S08]  /*01a0*/  F2I.FTZ.U32.TRUNC.NTZ R7, R6 ;  /* 0x0000000600077305 */ /* 0x0000b0000021f000 */
[----:B-1----:R-:W1:Y:S01]  /*01b0*/  MUFU.RCP R8, R8 ;  /* 0x0000000800087308 */ /* 0x002e620000001000 */
[----:B0-----:R-:W-:Y:S02]  /*01c0*/  IMAD.MOV.U32 R6, RZ, RZ, RZ ;  /* 0x000000ffff067224 */ /* 0x001fe400078e00ff */
[----:B--2---:R-:W-:-:S04]  /*01d0*/  IMAD.MOV R4, RZ, RZ, -R7 ;  /* 0x000000ffff047224 */ /* 0x004fc800078e0a07 */
[----:B------:R-:W-:Y:S01]  /*01e0*/  IMAD R11, R4, R9, RZ ;  /* 0x00000009040b7224 */ /* 0x000fe200078e02ff */
[----:B------:R-:W-:-:S03]  /*01f0*/  IABS R4, R2 ;  /* 0x0000000200047213 */ /* 0x000fc60000000000 */
[----:B------:R-:W-:-:S04]  /*0200*/  IMAD.HI.U32 R6, R7, R11, R6 ;  /* 0x0000000b07067227 */ /* 0x000fc800078e0006 */
[----:B------:R-:W-:Y:S02]  /*0210*/  IMAD.MOV R7, RZ, RZ, -R4 ;  /* 0x000000ffff077224 */ /* 0x000fe400078e0a04 */
[----:B------:R-:W-:-:S04]  /*0220*/  IMAD.HI.U32 R4, R6, R13, RZ ;  /* 0x0000000d06047227 */ /* 0x000fc800078e00ff */
[----:B------:R-:W-:Y:S02]  /*0230*/  IMAD R6, R4, R7, R13 ;  /* 0x0000000704067224 */ /* 0x000fe400078e020d */
[----:B-1----:R-:W-:Y:S01]  /*0240*/  VIADD R7, R8, 0xffffffe ;  /* 0x0ffffffe08077836 */ /* 0x002fe20000000000 */
[----:B------:R-:W-:Y:S02]  /*0250*/  IABS R8, R3 ;  /* 0x0000000300087213 */ /* 0x000fe40000000000 */
[----:B------:R-:W-:-:S03]  /*0260*/  ISETP.GT.U32.AND P1, PT, R9, R6, PT ;  /* 0x000000060900720c */ /* 0x000fc60003f24070 */
[----:B------:R-:W0:Y:S10]  /*0270*/  F2I.FTZ.U32.TRUNC.NTZ R7, R7 ;  /* 0x0000000700077305 */ /* 0x000e34000021f000 */
[----:B------:R-:W-:-:S02]  /*0280*/  @!P1 IMAD.IADD R6, R6, 0x1, -R9 ;  /* 0x0000000106069824 */ /* 0x000fc400078e0a09 */
[----:B------:R-:W-:Y:S01]  /*0290*/  @!P1 VIADD R4, R4, 0x1 ;  /* 0x0000000104049836 */ /* 0x000fe20000000000 */
[----:B------:R-:W-:Y:S02]  /*02a0*/  ISETP.NE.AND P1, PT, R2, RZ, PT ;  /* 0x000000ff0200720c */ /* 0x000fe40003f25270 */
[----:B------:R-:W-:Y:S01]  /*02b0*/  ISETP.GE.U32.AND P0, PT, R6, R9, PT ;  /* 0x000000090600720c */ /* 0x000fe20003f06070 */
[----:B0-----:R-:W-:Y:S01]  /*02c0*/  IMAD.MOV R9, RZ, RZ, -R7 ;  /* 0x000000ffff097224 */ /* 0x001fe200078e0a07 */
[----:B------:R-:W-:-:S03]  /*02d0*/  LOP3.LUT R6, R5, R2, RZ, 0x3c, !PT ;  /* 0x0000000205067212 */ /* 0x000fc600078e3cff */
[----:B------:R-:W-:Y:S01]  /*02e0*/  IMAD R9, R9, R0, RZ ;  /* 0x0000000009097224 */ /* 0x000fe200078e02ff */
[----:B------:R-:W-:Y:S01]  /*02f0*/  ISETP.GE.AND P2, PT, R6, RZ, PT ;  /* 0x000000ff0600720c */ /* 0x000fe20003f46270 */
[----:B------:R-:W-:-:S04]  /*0300*/  IMAD.MOV.U32 R6, RZ, RZ, RZ ;  /* 0x000000ffff067224 */ /* 0x000fc800078e00ff */
[----:B------:R-:W-:Y:S02]  /*0310*/  IMAD.HI.U32 R6, R7, R9, R6 ;  /* 0x0000000907067227 */ /* 0x000fe400078e0006 */
[----:B------:R-:W-:Y:S02]  /*0320*/  @P0 IADD3 R4, PT, PT, R4, 0x1, RZ ;  /* 0x0000000104040810 */ /* 0x000fe40007ffe0ff */
[----:B------:R-:W-:Y:S02]  /*0330*/  IMAD.MOV R9, RZ, RZ, -R8 ;  /* 0x000000ffff097224 */ /* 0x000fe400078e0a08 */
[----:B------:R-:W-:-:S04]  /*0340*/  IMAD.HI.U32 R8, R6, R13, RZ ;  /* 0x0000000d06087227 */ /* 0x000fc800078e00ff */
[----:B------:R-:W-:Y:S02]  /*0350*/  IMAD R13, R8, R9, R13 ;  /* 0x00000009080d7224 */ /* 0x000fe400078e020d */
[----:B------:R-:W-:Y:S01]  /*0360*/  @!P2 IMAD.MOV R4, RZ, RZ, -R4 ;  /* 0x000000ffff04a224 */ /* 0x000fe200078e0a04 */
[----:B------:R-:W-:Y:S02]  /*0370*/  @!P1 LOP3.LUT R4, RZ, R2, RZ, 0x33, !PT ;  /* 0x00000002ff049212 */ /* 0x000fe400078e33ff */
[----:B------:R-:W-:Y:S02]  /*0380*/  ISETP.GT.U32.AND P0, PT, R0, R13, PT ;  /* 0x0000000d0000720c */ /* 0x000fe40003f04070 */
[----:B------:R-:W0:Y:S01]  /*0390*/  I2F.F64 R6, R4 ;  /* 0x0000000400067312 */ /* 0x000e220000201c00 */
[----:B------:R-:W-:-:S10]  /*03a0*/  ISETP.GE.AND P2, PT, R5, RZ, PT ;  /* 0x000000ff0500720c */ /* 0x000fd40003f46270 */
[----:B------:R-:W-:Y:S01]  /*03b0*/  @!P0 IMAD.IADD R13, R13, 0x1, -R0 ;  /* 0x000000010d0d8824 */ /* 0x000fe200078e0a00 */
[----:B------:R-:W-:Y:S01]  /*03c0*/  ISETP.NE.AND P0, PT, R3, RZ, PT ;  /* 0x000000ff0300720c */ /* 0x000fe20003f05270 */
[----:B0-----:R-:W-:-:S03]  /*03d0*/  DMUL R20, R24, R6 ;  /* 0x0000000618147228 */ /* 0x001fc60000000000 */
[----:B------:R-:W-:Y:S01]  /*03e0*/  ISETP.GT.U32.AND P1, PT, R0, R13, PT ;  /* 0x0000000d0000720c */ /* 0x000fe20003f24070 */
[----:B----4-:R-:W-:-:S04]  /*03f0*/  DMUL R18, R6, R18 ;  /* 0x0000001206127228 */ /* 0x010fc80000000000 */
[C---:B------:R-:W-:Y:S02]  /*0400*/  DMUL R8, R20.reuse, 500 ;  /* 0x407f400014087828 */ /* 0x040fe40000000000 */
[----:B------:R-:W-:Y:S02]  /*0410*/  DADD R10, -R20, 1 ;  /* 0x3ff00000140a7429 */ /* 0x000fe40000000100 */
[----:B------:R-:W-:-:S04]  /*0420*/  DADD R6, -R18, 0.5 ;  /* 0x3fe0000012067429 */ /* 0x000fc80000000100 */
[----:B------:R-:W-:Y:S02]  /*0430*/  @!P1 IMAD.IADD R13, R13, 0x1, -R0 ;  /* 0x000000010d0d9824 */ /* 0x000fe400078e0a00 */
[----:B------:R-:W-:Y:S02]  /*0440*/  DMUL R8, R8, R10 ;  /* 0x0000000a08087228 */ /* 0x000fe40000000000 */
[----:B------:R-:W-:-:S04]  /*0450*/  IMAD.MOV.U32 R5, RZ, RZ, R13 ;  /* 0x000000ffff057224 */ /* 0x000fc800078e000d */
[----:B------:R-:W-:Y:S01]  /*0460*/  @!P2 IMAD.MOV R5, RZ, RZ, -R5 ;  /* 0x000000ffff05a224 */ /* 0x000fe200078e0a05 */
[----:B------:R-:W-:Y:S01]  /*0470*/  @!P0 LOP3.LUT R5, RZ, R3, RZ, 0x33, !PT ;  /* 0x00000003ff058212 */ /* 0x000fe200078e33ff */
[----:B------:R-:W-:-:S03]  /*0480*/  DMUL R6, R8, R6 ;  /* 0x0000000608067228 */ /* 0x000fc60000000000 */
[----:B------:R-:W-:-:S05]  /*0490*/  ISETP.GE.AND P0, PT, R5, RZ, PT ;  /* 0x000000ff0500720c */ /* 0x000fca0003f06270 */
[----:B------:R-:W-:Y:S01]  /*04a0*/  DMUL R16, R24, R6 ;  /* 0x0000000618107228 */ /* 0x000fe20000000000 */
[----:B------:R-:W-:-:S07]  /*04b0*/  VIADD R7, R5, 0x1 ;  /* 0x0000000105077836 */ /* 0x000fce0000000000 */
[----:B------:R-:W-:Y:S01]  /*04c0*/  DADD R8, R16, 2 ;  /* 0x4000000010087429 */ /* 0x000fe20000000000 */
[----:B------:R-:W-:Y:S10]  /*04d0*/  @!P0 BRA `(.L_x_1) ;  /* 0x0000000000348947 */ /* 0x000ff40003800000 */
[----:B------:R-:W-:Y:S01]  /*04e0*/  ISETP.GT.AND P0, PT, R5, R2, PT ;  /* 0x000000020500720c */ /* 0x000fe20003f04270 */
[----:B------:R-:W-:Y:S01]  /*04f0*/  IMAD.MOV.U32 R15, RZ, RZ, 0x40240000 ;  /* 0x40240000ff0f7424 */ /* 0x000fe200078e00ff */
[----:B------:R-:W-:-:S11]  /*0500*/  MOV R14, 0x0 ;  /* 0x00000000000e7802 */ /* 0x000fd60000000f00 */
[----:B------:R-:W-:Y:S05]  /*0510*/  @P0 BRA `(.L_x_1) ;  /* 0x0000000000240947 */ /* 0x000fea0003800000 */
[C---:B------:R-:W-:Y:S01]  /*0520*/  ISETP.GT.AND P0, PT, R4.reuse, R3, PT ;  /* 0x000000030400720c */ /* 0x040fe20003f04270 */
[----:B------:R-:W-:Y:S02]  /*0530*/  IMAD.MOV.U32 R14, RZ, RZ, 0x0 ;  /* 0x00000000ff0e7424 */ /* 0x000fe400078e00ff */
[----:B------:R-:W-:Y:S01]  /*0540*/  IMAD.MOV.U32 R15, RZ, RZ, 0x40140000 ;  /* 0x40140000ff0f7424 */ /* 0x000fe200078e00ff */
[----:B------:R-:W-:-:S13]  /*0550*/  ISETP.LT.OR P0, PT, R4, RZ, P0 ;  /* 0x000000ff0400720c */ /* 0x000fda0000701670 */
[----:B------:R-:W-:Y:S05]  /*0560*/  @P0 BRA `(.L_x_1) ;  /* 0x0000000000100947 */ /* 0x000fea0003800000 */
[----:B------:R-:W0:Y:S01]  /*0570*/  LDC.64 R14, c[0x0][0x380] ;  /* 0x0000e000ff0e7b82 */ /* 0x000e220000000a00 */
[----:B------:R-:W-:-:S04]  /*0580*/  IMAD R11, R2, R4, R5 ;  /* 0x00000004020b7224 */ /* 0x000fc800078e0205 */
[----:B0-----:R-:W-:-:S06]  /*0590*/  IMAD.WIDE.U32 R14, R11, 0x8, R14 ;  /* 0x000000080b0e7825 */ /* 0x001fcc00078e000e */
[----:B------:R-:W5:Y:S02]  /*05a0*/  LDG.E.64 R14, desc[UR4][R14.64] ;  /* 0x000000040e0e7981 */ /* 0x000f64000c1e1b00 */
.L_x_1:
[----:B------:R-:W-:Y:S05]  /*05b0*/  BSYNC.RECONVERGENT B0 ;  /* 0x0000000000007941 */ /* 0x000fea0003800200 */
.L_x_0:
[----:B-----5:R-:W0:Y:S01]  /*05c0*/  MUFU.RCP64H R11, R23 ;  /* 0x00000017000b7308 */ /* 0x020e220000001800 */
[----:B------:R-:W-:Y:S01]  /*05d0*/  IMAD.MOV.U32 R10, RZ, RZ, 0x1 ;  /* 0x00000001ff0a7424 */ /* 0x000fe200078e00ff */
[----:B------:R-:W-:Y:S01]  /*05e0*/  FSETP.GEU.AND P1, PT, |R9|, 6.5827683646048100446e-37, PT ;  /* 0x036000000900780b */ /* 0x000fe20003f2e200 */
[----:B------:R-:W-:Y:S04]  /*05f0*/  BSSY.RECONVERGENT B0, `(.L_x_2) ;  /* 0x0000010000007945 */ /* 0x000fe80003800200 */
[----:B0-----:R-:W-:-:S08]  /*0600*/  DFMA R12, -R22, R10, 1 ;  /* 0x3ff00000160c742b */ /* 0x001fd0000000010a */
[----:B------:R-:W-:-:S08]  /*0610*/  DFMA R12, R12, R12, R12 ;  /* 0x0000000c0c0c722b */ /* 0x000fd0000000000c */
[----:B------:R-:W-:-:S08]  /*0620*/  DFMA R12, R10, R12, R10 ;  /* 0x0000000c0a0c722b */ /* 0x000fd0000000000a */
[----:B------:R-:W-:-:S08]  /*0630*/  DFMA R10, -R22, R12, 1 ;  /* 0x3ff00000160a742b */ /* 0x000fd0000000010c */
[----:B------:R-:W-:-:S08]  /*0640*/  DFMA R10, R12, R10, R12 ;  /* 0x0000000a0c0a722b */ /* 0x000fd0000000000c */
[----:B------:R-:W-:-:S08]  /*0650*/  DMUL R12, R8, R10 ;  /* 0x0000000a080c7228 */ /* 0x000fd00000000000 */
[----:B------:R-:W-:-:S08]  /*0660*/  DFMA R26, -R22, R12, R8 ;  /* 0x0000000c161a722b */ /* 0x000fd00000000108 */
[----:B------:R-:W-:-:S10]  /*0670*/  DFMA R10, R10, R26, R12 ;  /* 0x0000001a0a0a722b */ /* 0x000fd4000000000c */
[----:B------:R-:W-:-:S05]  /*0680*/  FFMA R0, RZ, R23, R11 ;  /* 0x00000017ff007223 */ /* 0x000fca000000000b */
[----:B------:R-:W-:-:S13]  /*0690*/  FSETP.GT.AND P0, PT, |R0|, 1.469367938527859385e-39, PT ;  /* 0x001000000000780b */ /* 0x000fda0003f04200 */
[----:B------:R-:W-:Y:S05]  /*06a0*/  @P0 BRA P1, `(.L_x_3) ;  /* 0x0000000000100947 */ /* 0x000fea0000800000 */
[----:B------:R-:W-:Y:S01]  /*06b0*/  IMAD.MOV.U32 R10, RZ, RZ, R22 ;  /* 0x000000ffff0a7224 */ /* 0x000fe200078e0016 */
[----:B------:R-:W-:Y:S01]  /*06c0*/  MOV R0, 0x6f0 ;  /* 0x000006f000007802 */ /* 0x000fe20000000f00 */
[----:B------:R-:W-:-:S07]  /*06d0*/  IMAD.MOV.U32 R11, RZ, RZ, R23 ;  /* 0x000000ffff0b7224 */ /* 0x000fce00078e0017 */
[----:B------:R-:W-:Y:S05]  /*06e0*/  CALL.REL.NOINC `($__internal_0_$__cuda_sm20_div_rn_f64_full) ;  /* 0x0000000800607944 */ /* 0x000fea0003c00000 */
.L_x_3:
[----:B------:R-:W-:Y:S05]  /*06f0*/  BSYNC.RECONVERGENT B0 ;  /* 0x0000000000007941 */ /* 0x000fea0003800200 */
.L_x_2:
[----:B------:R-:W0:Y:S01]  /*0700*/  MUFU.RCP64H R9, R23 ;  /* 0x0000001700097308 */ /* 0x000e220000001800 */
[----:B------:R-:W-:Y:S01]  /*0710*/  IMAD.MOV.U32 R8, RZ, RZ, 0x1 ;  /* 0x00000001ff087424 */ /* 0x000fe200078e00ff */
[----:B------:R-:W-:Y:S01]  /*0720*/  DADD R16, -R16, 2 ;  /* 0x4000000010107429 */ /* 0x000fe20000000100 */
[----:B------:R-:W-:Y:S01]  /*0730*/  BSSY.RECONVERGENT B0, `(.L_x_4) ;  /* 0x0000016000007945 */ /* 0x000fe20003800200 */
[----:B------:R-:W-:-:S08]  /*0740*/  DMUL R14, R10, R14 ;  /* 0x0000000e0a0e7228 */ /* 0x000fd00000000000 */
[----:B------:R-:W-:Y:S01]  /*0750*/  FSETP.GEU.AND P1, PT, |R17|, 6.5827683646048100446e-37, PT ;  /* 0x036000001100780b */ /* 0x000fe20003f2e200 */
        /* <DEDUP_REMOVED lines=12> */
[----:B------:R-:W-:Y:S01]  /*0820*/  MOV R9, R17 ;  /* 0x0000001100097202 */ /* 0x000fe20000000f00 */
[----:B------:R-:W-:Y:S01]  /*0830*/  IMAD.MOV.U32 R10, RZ, RZ, R22 ;  /* 0x000000ffff0a7224 */ /* 0x000fe200078e0016 */
[----:B------:R-:W-:Y:S01]  /*0840*/  MOV R0, 0x870 ;  /* 0x0000087000007802 */ /* 0x000fe20000000f00 */
[----:B------:R-:W-:-:S07]  /*0850*/  IMAD.MOV.U32 R11, RZ, RZ, R23 ;  /* 0x000000ffff0b7224 */ /* 0x000fce00078e0017 */
[----:B------:R-:W-:Y:S05]  /*0860*/  CALL.REL.NOINC `($__internal_0_$__cuda_sm20_div_rn_f64_full) ;  /* 0x0000000800007944 */ /* 0x000fea0003c00000 */
[----:B------:R-:W-:Y:S02]  /*0870*/  IMAD.MOV.U32 R8, RZ, RZ, R10 ;  /* 0x000000ffff087224 */ /* 0x000fe400078e000a */
[----:B------:R-:W-:-:S07]  /*0880*/  IMAD.MOV.U32 R9, RZ, RZ, R11 ;  /* 0x000000ffff097224 */ /* 0x000fce00078e000b */
.L_x_5:
[----:B------:R-:W-:Y:S05]  /*0890*/  BSYNC.RECONVERGENT B0 ;  /* 0x0000000000007941 */ /* 0x000fea0003800200 */
.L_x_4:
[----:B------:R-:W-:Y:S01]  /*08a0*/  ISETP.GE.AND P0, PT, R5, -0x2, PT ;  /* 0xfffffffe0500780c */ /* 0x000fe20003f06270 */
[----:B------:R-:W-:Y:S01]  /*08b0*/  BSSY.RECONVERGENT B0, `(.L_x_6) ;  /* 0x0000011000007945 */ /* 0x000fe20003800200 */
[----:B------:R-:W-:-:S11]  /*08c0*/  CS2R R10, SRZ ;  /* 0x00000000000a7805 */ /* 0x000fd6000001ff00 */
[----:B------:R-:W-:Y:S05]  /*08d0*/  @!P0 BRA `(.L_x_7) ;  /* 0x0000000000388947 */ /* 0x000fea0003800000 */
[----:B------:R-:W-:Y:S02]  /*08e0*/  VIADD R13, R5, 0x2 ;  /* 0x00000002050d7836 */ /* 0x000fe40000000000 */
[----:B------:R-:W-:Y:S02]  /*08f0*/  IMAD.MOV.U32 R10, RZ, RZ, 0x0 ;  /* 0x00000000ff0a7424 */ /* 0x000fe400078e00ff */
[----:B------:R-:W-:Y:S01]  /*0900*/  IMAD.MOV.U32 R11, RZ, RZ, 0x40240000 ;  /* 0x40240000ff0b7424 */ /* 0x000fe200078e00ff */
[----:B------:R-:W-:-:S13]  /*0910*/  ISETP.GT.AND P0, PT, R13, R2, PT ;  /* 0x000000020d00720c */ /* 0x000fda0003f04270 */
[----:B------:R-:W-:Y:S05]  /*0920*/  @P0 BRA `(.L_x_7) ;  /* 0x0000000000240947 */ /* 0x000fea0003800000 */
[C---:B------:R-:W-:Y:S01]  /*0930*/  ISETP.GT.AND P0, PT, R4.reuse, R3, PT ;  /* 0x000000030400720c */ /* 0x040fe20003f04270 */
[----:B------:R-:W-:Y:S01]  /*0940*/  IMAD.MOV.U32 R10, RZ, RZ, 0x0 ;  /* 0x00000000ff0a7424 */ /* 0x000fe200078e00ff */
[----:B------:R-:W-:Y:S02]  /*0950*/  MOV R11, 0x40140000 ;  /* 0x40140000000b7802 */ /* 0x000fe40000000f00 */
[----:B------:R-:W-:-:S13]  /*0960*/  ISETP.LT.OR P0, PT, R4, RZ, P0 ;  /* 0x000000ff0400720c */ /* 0x000fda0000701670 */
[----:B------:R-:W-:Y:S05]  /*0970*/  @P0 BRA `(.L_x_7) ;  /* 0x0000000000100947 */ /* 0x000fea0003800000 */
[----:B------:R-:W0:Y:S01]  /*0980*/  LDC.64 R10, c[0x0][0x380] ;  /* 0x0000e000ff0a7b82 */ /* 0x000e220000000a00 */
[----:B------:R-:W-:-:S04]  /*0990*/  IMAD R13, R2, R4, R13 ;  /* 0x00000004020d7224 */ /* 0x000fc800078e020d */
[----:B0-----:R-:W-:-:S06]  /*09a0*/  IMAD.WIDE.U32 R10, R13, 0x8, R10 ;  /* 0x000000080d0a7825 */ /* 0x001fcc00078e000a */
[----:B------:R-:W5:Y:S02]  /*09b0*/  LDG.E.64 R10, desc[UR4][R10.64] ;  /* 0x000000040a0a7981 */ /* 0x000f64000c1e1b00 */
.L_x_7:
[----:B------:R-:W-:Y:S05]  /*09c0*/  BSYNC.RECONVERGENT B0 ;  /* 0x0000000000007941 */ /* 0x000fea0003800200 */
.L_x_6:
[----:B------:R-:W0:Y:S02]  /*09d0*/  LDC.64 R16, c[0x4][0x18] ;  /* 0x01000600ff107b82 */ /* 0x000e240000000a00 */
[----:B0-----:R-:W5:Y:S01]  /*09e0*/  LDG.E.64 R16, desc[UR4][R16.64] ;  /* 0x0000000410107981 */ /* 0x001f62000c1e1b00 */
[C---:B------:R-:W-:Y:S01]  /*09f0*/  DMUL R12, R18.reuse, 500 ;  /* 0x407f4000120c7828 */ /* 0x040fe20000000000 */
[----:B------:R-:W-:Y:S01]  /*0a00*/  ISETP.GE.AND P1, PT, R5, -0x1, PT ;  /* 0xffffffff0500780c */ /* 0x000fe20003f26270 */
[----:B------:R-:W-:Y:S01]  /*0a10*/  DADD R18, R18, -1 ;  /* 0xbff0000012127429 */ /* 0x000fe20000000000 */
[----:B------:R-:W-:Y:S01]  /*0a20*/  BSSY.RECONVERGENT B0, `(.L_x_8) ;  /* 0x0000017000007945 */ /* 0x000fe20003800200 */
[----:B------:R-:W-:Y:S02]  /*0a30*/  DADD R20, R20, -0.5 ;  /* 0xbfe0000014147429 */ /* 0x000fe40000000000 */
[----:B-----5:R-:W-:-:S04]  /*0a40*/  DFMA R14, R10, R8, R14 ;  /* 0x000000080a0e722b */ /* 0x020fc8000000000e */
[----:B------:R-:W-:Y:S01]  /*0a50*/  DMUL R12, R12, R18 ;  /* 0x000000120c0c7228 */ /* 0x000fe20000000000 */
[----:B------:R-:W-:-:S07]  /*0a60*/  CS2R R18, SRZ ;  /* 0x0000000000127805 */ /* 0x000fce000001ff00 */
[----:B------:R-:W-:-:S08]  /*0a70*/  DMUL R12, R12, R20 ;  /* 0x000000140c0c7228 */ /* 0x000fd00000000000 */
[----:B------:R-:W-:-:S08]  /*0a80*/  DMUL R24, R24, R12 ;  /* 0x0000000c18187228 */ /* 0x000fd00000000000 */
[----:B------:R-:W-:Y:S01]  /*0a90*/  DADD R10, R24, 2 ;  /* 0x40000000180a7429 */ /* 0x000fe20000000000 */
[----:B------:R-:W-:Y:S10]  /*0aa0*/  @!P1 BRA `(.L_x_9) ;  /* 0x0000000000389947 */ /* 0x000ff40003800000 */
[----:B------:R-:W-:Y:S01]  /*0ab0*/  ISETP.GE.AND P0, PT, R5, R2, PT ;  /* 0x000000020500720c */ /* 0x000fe20003f06270 */
[----:B------:R-:W-:Y:S02]  /*0ac0*/  IMAD.MOV.U32 R18, RZ, RZ, 0x0 ;  /* 0x00000000ff127424 */ /* 0x000fe400078e00ff */
[----:B------:R-:W-:-:S10]  /*0ad0*/  IMAD.MOV.U32 R19, RZ, RZ, 0x40240000 ;  /* 0x40240000ff137424 */ /* 0x000fd400078e00ff */
[----:B------:R-:W-:Y:S05]  /*0ae0*/  @P0 BRA `(.L_x_9) ;  /* 0x0000000000280947 */ /* 0x000fea0003800000 */
[----:B------:R-:W-:Y:S02]  /*0af0*/  VIADD R0, R4, 0xffffffff ;  /* 0xffffffff04007836 */ /* 0x000fe40000000000 */
[----:B------:R-:W-:Y:S02]  /*0b00*/  IMAD.MOV.U32 R18, RZ, RZ, 0x0 ;  /* 0x00000000ff127424 */ /* 0x000fe400078e00ff */
[----:B------:R-:W-:Y:S01]  /*0b10*/  IMAD.MOV.U32 R19, RZ, RZ, 0x40140000 ;  /* 0x40140000ff137424 */ /* 0x000fe200078e00ff */
[----:B------:R-:W-:-:S04]  /*0b20*/  ISETP.GT.AND P0, PT, R0, R3, PT ;  /* 0x000000030000720c */ /* 0x000fc80003f04270 */
[----:B------:R-:W-:-:S13]  /*0b30*/  ISETP.LT.OR P0, PT, R4, 0x1, P0 ;  /* 0x000000010400780c */ /* 0x000fda0000701670 */
[----:B------:R-:W-:Y:S05]  /*0b40*/  @P0 BRA `(.L_x_9) ;  /* 0x0000000000100947 */ /* 0x000fea0003800000 */
[----:B------:R-:W0:Y:S01]  /*0b50*/  LDC.64 R18, c[0x0][0x380] ;  /* 0x0000e000ff127b82 */ /* 0x000e220000000a00 */
[----:B------:R-:W-:-:S04]  /*0b60*/  IMAD R9, R2, R0, R7 ;  /* 0x0000000002097224 */ /* 0x000fc800078e0207 */
[----:B0-----:R-:W-:-:S06]  /*0b70*/  IMAD.WIDE.U32 R18, R9, 0x8, R18 ;  /* 0x0000000809127825 */ /* 0x001fcc00078e0012 */
[----:B------:R-:W5:Y:S02]  /*0b80*/  LDG.E.64 R18, desc[UR4][R18.64] ;  /* 0x0000000412127981 */ /* 0x000f64000c1e1b00 */
.L_x_9:
[----:B------:R-:W-:Y:S05]  /*0b90*/  BSYNC.RECONVERGENT B0 ;  /* 0x0000000000007941 */ /* 0x000fea0003800200 */
.L_x_8:
[----:B------:R-:W0:Y:S01]  /*0ba0*/  MUFU.RCP64H R9, R17 ;  /* 0x0000001100097308 */ /* 0x000e220000001800 */
        /* <DEDUP_REMOVED lines=19> */
[----:B-----5:R-:W-:Y:S05]  /*0ce0*/  CALL.REL.NOINC `($__internal_0_$__cuda_sm20_div_rn_f64_full) ;  /* 0x0000000000e07944 */ /* 0x020fea0003c00000 */
[----:B------:R-:W-:Y:S02]  /*0cf0*/  IMAD.MOV.U32 R8, RZ, RZ, R10 ;  /* 0x000000ffff087224 */ /* 0x000fe400078e000a */
[----:B------:R-:W-:-:S07]  /*0d00*/  IMAD.MOV.U32 R9, RZ, RZ, R11 ;  /* 0x000000ffff097224 */ /* 0x000fce00078e000b */
.L_x_11:
[----:B------:R-:W-:Y:S05]  /*0d10*/  BSYNC.RECONVERGENT B0 ;  /* 0x0000000000007941 */ /* 0x000fea0003800200 */
.L_x_10:
[----:B------:R-:W0:Y:S01]  /*0d20*/  MUFU.RCP64H R11, R17 ;  /* 0x00000011000b7308 */ /* 0x000e220000001800 */
[----:B------:R-:W-:Y:S01]  /*0d30*/  IMAD.MOV.U32 R10, RZ, RZ, 0x1 ;  /* 0x00000001ff0a7424 */ /* 0x000fe200078e00ff */
[----:B------:R-:W-:Y:S01]  /*0d40*/  DADD R24, -R24, 2 ;  /* 0x4000000018187429 */ /* 0x000fe20000000100 */
[----:B------:R-:W-:Y:S01]  /*0d50*/  BSSY.RECONVERGENT B0, `(.L_x_12) ;  /* 0x0000014000007945 */ /* 0x000fe20003800200 */
[----:B-----5:R-:W-:-:S08]  /*0d60*/  DFMA R14, R8, R18, R14 ;  /* 0x00000012080e722b */ /* 0x020fd0000000000e */
        /* <DEDUP_REMOVED lines=14> */
[----:B------:R-:W-:Y:S02]  /*0e50*/  IMAD.MOV.U32 R9, RZ, RZ, R25 ;  /* 0x000000ffff097224 */ /* 0x000fe400078e0019 */
[----:B------:R-:W-:Y:S02]  /*0e60*/  IMAD.MOV.U32 R10, RZ, RZ, R16 ;  /* 0x000000ffff0a7224 */ /* 0x000fe400078e0010 */
[----:B------:R-:W-:-:S07]  /*0e70*/  IMAD.MOV.U32 R11, RZ, RZ, R17 ;  /* 0x000000ffff0b7224 */ /* 0x000fce00078e0011 */
[----:B------:R-:W-:Y:S05]  /*0e80*/  CALL.REL.NOINC `($__internal_0_$__cuda_sm20_div_rn_f64_full) ;  /* 0x0000000000787944 */ /* 0x000fea0003c00000 */
.L_x_13:
[----:B------:R-:W-:Y:S05]  /*0e90*/  BSYNC.RECONVERGENT B0 ;  /* 0x0000000000007941 */ /* 0x000fea0003800200 */
.L_x_12:
[----:B------:R-:W-:Y:S01]  /*0ea0*/  BSSY.RECONVERGENT B0, `(.L_x_14) ;  /* 0x0000011000007945 */ /* 0x000fe20003800200 */
[----:B------:R-:W-:-:S03]  /*0eb0*/  CS2R R8, SRZ ;  /* 0x0000000000087805 */ /* 0x000fc6000001ff00 */
[----:B------:R-:W-:Y:S05]  /*0ec0*/  @!P1 BRA `(.L_x_15) ;  /* 0x0000000000389947 */ /* 0x000fea0003800000 */
[----:B------:R-:W-:Y:S01]  /*0ed0*/  ISETP.GE.AND P0, PT, R5, R2, PT ;  /* 0x000000020500720c */ /* 0x000fe20003f06270 */
[----:B------:R-:W-:Y:S01]  /*0ee0*/  IMAD.MOV.U32 R9, RZ, RZ, 0x40240000 ;  /* 0x40240000ff097424 */ /* 0x000fe200078e00ff */
[----:B------:R-:W-:-:S11]  /*0ef0*/  MOV R8, 0x0 ;  /* 0x0000000000087802 */ /* 0x000fd60000000f00 */
[----:B------:R-:W-:Y:S05]  /*0f00*/  @P0 BRA `(.L_x_15) ;  /* 0x0000000000280947 */ /* 0x000fea0003800000 */
[C---:B------:R-:W-:Y:S01]  /*0f10*/  ISETP.GE.AND P0, PT, R4.reuse, R3, PT ;  /* 0x000000030400720c */ /* 0x040fe20003f06270 */
[----:B------:R-:W-:Y:S02]  /*0f20*/  IMAD.MOV.U32 R8, RZ, RZ, 0x0 ;  /* 0x00000000ff087424 */ /* 0x000fe400078e00ff */
[----:B------:R-:W-:Y:S01]  /*0f30*/  IMAD.MOV.U32 R9, RZ, RZ, 0x40140000 ;  /* 0x40140000ff097424 */ /* 0x000fe200078e00ff */
[----:B------:R-:W-:-:S13]  /*0f40*/  ISETP.LT.OR P0, PT, R4, -0x1, P0 ;  /* 0xffffffff0400780c */ /* 0x000fda0000701670 */
[----:B------:R-:W-:Y:S05]  /*0f50*/  @P0 BRA `(.L_x_15) ;  /* 0x0000000000140947 */ /* 0x000fea0003800000 */
[----:B------:R-:W0:Y:S01]  /*0f60*/  LDC.64 R8, c[0x0][0x380] ;  /* 0x0000e000ff087b82 */ /* 0x000e220000000a00 */
[----:B------:R-:W-:-:S04]  /*0f70*/  IMAD R0, R2, R4, R2 ;  /* 0x0000000402007224 */ /* 0x000fc800078e0202 */
[----:B------:R-:W-:-:S04]  /*0f80*/  IMAD.IADD R7, R7, 0x1, R0 ;  /* 0x0000000107077824 */ /* 0x000fc800078e0200 */
[----:B0-----:R-:W-:-:S06]  /*0f90*/  IMAD.WIDE.U32 R8, R7, 0x8, R8 ;  /* 0x0000000807087825 */ /* 0x001fcc00078e0008 */
[----:B------:R-:W5:Y:S02]  /*0fa0*/  LDG.E.64 R8, desc[UR4][R8.64] ;  /* 0x0000000408087981 */ /* 0x000f64000c1e1b00 */
.L_x_15:
[----:B------:R-:W-:Y:S05]  /*0fb0*/  BSYNC.RECONVERGENT B0 ;  /* 0x0000000000007941 */ /* 0x000fea0003800200 */
.L_x_14:
[----:B------:R-:W0:Y:S01]  /*0fc0*/  LDCU.64 UR6, c[0x0][0x380] ;  /* 0x00007000ff0677ac */ /* 0x000e220008000a00 */
[----:B------:R-:W-:Y:S01]  /*0fd0*/  VIADD R3, R2, 0x2 ;  /* 0x0000000202037836 */ /* 0x000fe20000000000 */
[----:B-----5:R-:W-:-:S03]  /*0fe0*/  DFMA R8, R8, R10, R14 ;  /* 0x0000000a0808722b */ /* 0x020fc6000000000e */
[----:B------:R-:W-:Y:S01]  /*0ff0*/  IMAD R4, R4, R3, RZ ;  /* 0x0000000304047224 */ /* 0x000fe200078e02ff */
[----:B------:R-:W-:-:S04]  /*1000*/  SHF.R.S32.HI R3, RZ, 0x1f, R5 ;  /* 0x0000001fff037819 */ /* 0x000fc80000011405 */
[----:B------:R-:W-:-:S04]  /*1010*/  IADD3 R5, P0, PT, R5, R4, RZ ;  /* 0x0000000405057210 */ /* 0x000fc80007f1e0ff */
[----:B------:R-:W-:Y:S02]  /*1020*/  LEA.HI.X.SX32 R4, R4, R3, 0x1, P0 ;  /* 0x0000000304047211 */ /* 0x000fe400000f0eff */
[----:B0-----:R-:W-:-:S04]  /*1030*/  LEA R2, P0, R5, UR6, 0x3 ;  /* 0x0000000605027c11 */ /* 0x001fc8000f8018ff */
[----:B------:R-:W-:-:S05]  /*1040*/  LEA.HI.X R3, R5, UR7, R4, 0x3, P0 ;  /* 0x0000000705037c11 */ /* 0x000fca00080f1c04 */
[----:B------:R-:W-:Y:S01]  /*1050*/  STG.E.64 desc[UR4][R2.64+0x8], R8 ;  /* 0x0000080802007986 */ /* 0x000fe2000c101b04 */
[----:B------:R-:W-:Y:S05]  /*1060*/  EXIT ;  /* 0x000000000000794d */ /* 0x000fea0003800000 */
        .weak           $__internal_0_$__cuda_sm20_div_rn_f64_full
        .type           $__internal_0_$__cuda_sm20_div_rn_f64_full,@function
        .size           $__internal_0_$__cuda_sm20_div_rn_f64_full,(.L_x_44 - $__internal_0_$__cuda_sm20_div_rn_f64_full)
$__internal_0_$__cuda_sm20_div_rn_f64_full:
[C---:B------:R-:W-:Y:S01]  /*1070*/  FSETP.GEU.AND P0, PT, |R11|.reuse, 1.469367938527859385e-39, PT ;  /* 0x001000000b00780b */ /* 0x040fe20003f0e200 */
[----:B------:R-:W-:Y:S01]  /*1080*/  IMAD.MOV.U32 R34, RZ, RZ, 0x1 ;  /* 0x00000001ff227424 */ /* 0x000fe200078e00ff */
[----:B------:R-:W-:Y:S01]  /*1090*/  LOP3.LUT R12, R11, 0x800fffff, RZ, 0xc0, !PT ;  /* 0x800fffff0b0c7812 */ /* 0x000fe200078ec0ff */
[----:B------:R-:W-:Y:S01]  /*10a0*/  BSSY.RECONVERGENT B1, `(.L_x_16) ;  /* 0x0000054000017945 */ /* 0x000fe20003800200 */
[C---:B------:R-:W-:Y:S02]  /*10b0*/  FSETP.GEU.AND P3, PT, |R9|.reuse, 1.469367938527859385e-39, PT ;  /* 0x001000000900780b */ /* 0x040fe40003f6e200 */
[----:B------:R-:W-:Y:S01]  /*10c0*/  LOP3.LUT R13, R12, 0x3ff00000, RZ, 0xfc, !PT ;  /* 0x3ff000000c0d7812 */ /* 0x000fe200078efcff */
[----:B------:R-:W-:Y:S01]  /*10d0*/  IMAD.MOV.U32 R12, RZ, RZ, R10 ;  /* 0x000000ffff0c7224 */ /* 0x000fe200078e000a */
[----:B------:R-:W-:Y:S02]  /*10e0*/  LOP3.LUT R6, R9, 0x7ff00000, RZ, 0xc0, !PT ;  /* 0x7ff0000009067812 */ /* 0x000fe400078ec0ff */
[----:B------:R-:W-:-:S02]  /*10f0*/  MOV R30, 0x1ca00000 ;  /* 0x1ca00000001e7802 */ /* 0x000fc40000000f00 */
[C---:B------:R-:W-:Y:S01]  /*1100*/  LOP3.LUT R32, R11.reuse, 0x7ff00000, RZ, 0xc0, !PT ;  /* 0x7ff000000b207812 */ /* 0x040fe200078ec0ff */
[----:B------:R-:W-:Y:S01]  /*1110*/  @!P0 DMUL R12, R10, 8.98846567431157953865e+307 ;  /* 0x7fe000000a0c8828 */ /* 0x000fe20000000000 */
[----:B------:R-:W-:Y:S02]  /*1120*/  IMAD.MOV.U32 R31, RZ, RZ, R6 ;  /* 0x000000ffff1f7224 */ /* 0x000fe400078e0006 */
[C---:B------:R-:W-:Y:S02]  /*1130*/  ISETP.GE.U32.AND P2, PT, R6.reuse, R32, PT ;  /* 0x000000200600720c */ /* 0x040fe40003f46070 */
[----:B------:R-:W-:Y:S01]  /*1140*/  @!P3 LOP3.LUT R27, R11, 0x7ff00000, RZ, 0xc0, !PT ;  /* 0x7ff000000b1bb812 */ /* 0x000fe200078ec0ff */
[----:B------:R-:W0:Y:S03]  /*1150*/  MUFU.RCP64H R35, R13 ;  /* 0x0000000d00237308 */ /* 0x000e260000001800 */
[----:B------:R-:W-:-:S02]  /*1160*/  @!P3 ISETP.GE.U32.AND P4, PT, R6, R27, PT ;  /* 0x0000001b0600b20c */ /* 0x000fc40003f86070 */
[----:B------:R-:W-:Y:S02]  /*1170*/  SEL R27, R30, 0x63400000, !P2 ;  /* 0x634000001e1b7807 */ /* 0x000fe40005000000 */
[----:B------:R-:W-:Y:S02]  /*1180*/  @!P0 LOP3.LUT R32, R13, 0x7ff00000, RZ, 0xc0, !PT ;  /* 0x7ff000000d208812 */ /* 0x000fe400078ec0ff */
[----:B------:R-:W-:Y:S01]  /*1190*/  LOP3.LUT R27, R27, 0x800fffff, R9, 0xf8, !PT ;  /* 0x800fffff1b1b7812 */ /* 0x000fe200078ef809 */
[----:B0-----:R-:W-:-:S08]  /*11a0*/  DFMA R28, R34, -R12, 1 ;  /* 0x3ff00000221c742b */ /* 0x001fd0000000080c */
[----:B------:R-:W-:-:S08]  /*11b0*/  DFMA R28, R28, R28, R28 ;  /* 0x0000001c1c1c722b */ /* 0x000fd0000000001c */
[----:B------:R-:W-:Y:S01]  /*11c0*/  DFMA R34, R34, R28, R34 ;  /* 0x0000001c2222722b */ /* 0x000fe20000000022 */
[----:B------:R-:W-:Y:S01]  /*11d0*/  @!P3 SEL R29, R30, 0x63400000, !P4 ;  /* 0x634000001e1db807 */ /* 0x000fe20006000000 */
[----:B------:R-:W-:-:S03]  /*11e0*/  @!P3 IMAD.MOV.U32 R28, RZ, RZ, RZ ;  /* 0x000000ffff1cb224 */ /* 0x000fc600078e00ff */
[----:B------:R-:W-:-:S03]  /*11f0*/  @!P3 LOP3.LUT R26, R29, 0x80000000, R9, 0xf8, !PT ;  /* 0x800000001d1ab812 */ /* 0x000fc600078ef809 */
[----:B------:R-:W-:Y:S01]  /*1200*/  DFMA R36, R34, -R12, 1 ;  /* 0x3ff000002224742b */ /* 0x000fe2000000080c */
[----:B------:R-:W-:Y:S01]  /*1210*/  @!P3 LOP3.LUT R29, R26, 0x100000, RZ, 0xfc, !PT ;  /* 0x001000001a1db812 */ /* 0x000fe200078efcff */
[----:B------:R-:W-:-:S06]  /*1220*/  IMAD.MOV.U32 R26, RZ, RZ, R8 ;  /* 0x000000ffff1a7224 */ /* 0x000fcc00078e0008 */
[----:B------:R-:W-:Y:S02]  /*1230*/  DFMA R36, R34, R36, R34 ;  /* 0x000000242224722b */ /* 0x000fe40000000022 */
[----:B------:R-:W-:-:S08]  /*1240*/  @!P3 DFMA R26, R26, 2, -R28 ;  /* 0x400000001a1ab82b */ /* 0x000fd0000000081c */
[----:B------:R-:W-:Y:S02]  /*1250*/  DMUL R34, R36, R26 ;  /* 0x0000001a24227228 */ /* 0x000fe40000000000 */
[----:B------:R-:W-:-:S05]  /*1260*/  @!P3 LOP3.LUT R31, R27, 0x7ff00000, RZ, 0xc0, !PT ;  /* 0x7ff000001b1fb812 */ /* 0x000fca00078ec0ff */
[----:B------:R-:W-:Y:S01]  /*1270*/  VIADD R33, R31, 0xffffffff ;  /* 0xffffffff1f217836 */ /* 0x000fe20000000000 */
[----:B------:R-:W-:-:S04]  /*1280*/  DFMA R28, R34, -R12, R26 ;  /* 0x8000000c221c722b */ /* 0x000fc8000000001a */
[----:B------:R-:W-:Y:S01]  /*1290*/  ISETP.GT.U32.AND P0, PT, R33, 0x7feffffe, PT ;  /* 0x7feffffe2100780c */ /* 0x000fe20003f04070 */
[----:B------:R-:W-:-:S03]  /*12a0*/  VIADD R33, R32, 0xffffffff ;  /* 0xffffffff20217836 */ /* 0x000fc60000000000 */
[----:B------:R-:W-:Y:S02]  /*12b0*/  DFMA R28, R36, R28, R34 ;  /* 0x0000001c241c722b */ /* 0x000fe40000000022 */
[----:B------:R-:W-:-:S13]  /*12c0*/  ISETP.GT.U32.OR P0, PT, R33, 0x7feffffe, P0 ;  /* 0x7feffffe2100780c */ /* 0x000fda0000704470 */
[----:B------:R-:W-:Y:S05]  /*12d0*/  @P0 BRA `(.L_x_17) ;  /* 0x00000000006c0947 */ /* 0x000fea0003800000 */
[----:B------:R-:W-:-:S04]  /*12e0*/  LOP3.LUT R9, R11, 0x7ff00000, RZ, 0xc0, !PT ;  /* 0x7ff000000b097812 */ /* 0x000fc800078ec0ff */
[CC--:B------:R-:W-:Y:S02]  /*12f0*/  VIADDMNMX R8, R6.reuse, -R9.reuse, 0xb9600000, !PT ;  /* 0xb960000006087446 */ /* 0x0c0fe40007800909 */
[----:B------:R-:W-:Y:S02]  /*1300*/  ISETP.GE.U32.AND P0, PT, R6, R9, PT ;  /* 0x000000090600720c */ /* 0x000fe40003f06070 */
[----:B------:R-:W-:Y:S02]  /*1310*/  VIMNMX R8, PT, PT, R8, 0x46a00000, PT ;  /* 0x46a0000008087848 */ /* 0x000fe40003fe0100 */
[----:B------:R-:W-:Y:S02]  /*1320*/  SEL R9, R30, 0x63400000, !P0 ;  /* 0x634000001e097807 */ /* 0x000fe40004000000 */
[----:B------:R-:W-:-:S03]  /*1330*/  MOV R30, RZ ;  /* 0x000000ff001e7202 */ /* 0x000fc60000000f00 */
[----:B------:R-:W-:-:S04]  /*1340*/  IMAD.IADD R8, R8, 0x1, -R9 ;  /* 0x0000000108087824 */ /* 0x000fc800078e0a09 */
[----:B------:R-:W-:-:S06]  /*1350*/  VIADD R31, R8, 0x7fe00000 ;  /* 0x7fe00000081f7836 */ /* 0x000fcc0000000000 */
[----:B------:R-:W-:-:S10]  /*1360*/  DMUL R34, R28, R30 ;  /* 0x0000001e1c227228 */ /* 0x000fd40000000000 */
[----:B------:R-:W-:-:S13]  /*1370*/  FSETP.GTU.AND P0, PT, |R35|, 1.469367938527859385e-39, PT ;  /* 0x001000002300780b */ /* 0x000fda0003f0c200 */
[----:B------:R-:W-:Y:S05]  /*1380*/  @P0 BRA `(.L_x_18) ;  /* 0x0000000000940947 */ /* 0x000fea0003800000 */
[----:B------:R-:W-:Y:S01]  /*1390*/  DFMA R12, R28, -R12, R26 ;  /* 0x8000000c1c0c722b */ /* 0x000fe2000000001a */
[----:B------:R-:W-:-:S09]  /*13a0*/  IMAD.MOV.U32 R30, RZ, RZ, RZ ;  /* 0x000000ffff1e7224 */ /* 0x000fd200078e00ff */
[C---:B------:R-:W-:Y:S02]  /*13b0*/  FSETP.NEU.AND P0, PT, R13.reuse, RZ, PT ;  /* 0x000000ff0d00720b */ /* 0x040fe40003f0d000 */
[----:B------:R-:W-:-:S04]  /*13c0*/  LOP3.LUT R10, R13, 0x80000000, R11, 0x48, !PT ;  /* 0x800000000d0a7812 */ /* 0x000fc800078e480b */
[----:B------:R-:W-:-:S07]  /*13d0*/  LOP3.LUT R31, R10, R31, RZ, 0xfc, !PT ;  /* 0x0000001f0a1f7212 */ /* 0x000fce00078efcff */
[----:B------:R-:W-:Y:S05]  /*13e0*/  @!P0 BRA `(.L_x_18) ;  /* 0x00000000007c8947 */ /* 0x000fea0003800000 */
[----:B------:R-:W-:Y:S01]  /*13f0*/  IMAD.MOV R13, RZ, RZ, -R8 ;  /* 0x000000ffff0d7224 */ /* 0x000fe200078e0a08 */
[----:B------:R-:W-:Y:S01]  /*1400*/  IADD3 R9, PT, PT, -R8, -0x43300000, RZ ;  /* 0xbcd0000008097810 */ /* 0x000fe20007ffe1ff */
[----:B------:R-:W-:-:S06]  /*1410*/  IMAD.MOV.U32 R12, RZ, RZ, RZ ;  /* 0x000000ffff0c7224 */ /* 0x000fcc00078e00ff */
[----:B------:R-:W-:Y:S02]  /*1420*/  DFMA R12, R34, -R12, R28 ;  /* 0x8000000c220c722b */ /* 0x000fe4000000001c */
[----:B------:R-:W-:-:S08]  /*1430*/  DMUL.RP R28, R28, R30 ;  /* 0x0000001e1c1c7228 */ /* 0x000fd00000008000 */
[----:B------:R-:W-:Y:S02]  /*1440*/  FSETP.NEU.AND P0, PT, |R13|, R9, PT ;  /* 0x000000090d00720b */ /* 0x000fe40003f0d200 */
[----:B------:R-:W-:Y:S02]  /*1450*/  LOP3.LUT R9, R29, R10, RZ, 0x3c, !PT ;  /* 0x0000000a1d097212 */ /* 0x000fe400078e3cff */
[----:B------:R-:W-:Y:S02]  /*1460*/  FSEL R34, R28, R34, !P0 ;  /* 0x000000221c227208 */ /* 0x000fe40004000000 */
[----:B------:R-:W-:Y:S01]  /*1470*/  FSEL R35, R9, R35, !P0 ;  /* 0x0000002309237208 */ /* 0x000fe20004000000 */
[----:B------:R-:W-:Y:S06]  /*1480*/  BRA `(.L_x_18) ;  /* 0x0000000000547947 */ /* 0x000fec0003800000 */
.L_x_17:
[----:B------:R-:W-:-:S14]  /*1490*/  DSETP.NAN.AND P0, PT, R8, R8, PT ;  /* 0x000000080800722a */ /* 0x000fdc0003f08000 */
[----:B------:R-:W-:Y:S05]  /*14a0*/  @P0 BRA `(.L_x_19) ;  /* 0x0000000000440947 */ /* 0x000fea0003800000 */
[----:B------:R-:W-:-:S14]  /*14b0*/  DSETP.NAN.AND P0, PT, R10, R10, PT ;  /* 0x0000000a0a00722a */ /* 0x000fdc0003f08000 */
[----:B------:R-:W-:Y:S05]  /*14c0*/  @P0 BRA `(.L_x_20) ;  /* 0x0000000000300947 */ /* 0x000fea0003800000 */
[----:B------:R-:W-:Y:S01]  /*14d0*/  ISETP.NE.AND P0, PT, R31, R32, PT ;  /* 0x000000201f00720c */ /* 0x000fe20003f05270 */
[----:B------:R-:W-:Y:S02]  /*14e0*/  IMAD.MOV.U32 R34, RZ, RZ, 0x0 ;  /* 0x00000000ff227424 */ /* 0x000fe400078e00ff */
[----:B------:R-:W-:-:S10]  /*14f0*/  IMAD.MOV.U32 R35, RZ, RZ, -0x80000 ;  /* 0xfff80000ff237424 */ /* 0x000fd400078e00ff */
[----:B------:R-:W-:Y:S05]  /*1500*/  @!P0 BRA `(.L_x_18) ;  /* 0x0000000000348947 */ /* 0x000fea0003800000 */
[----:B------:R-:W-:Y:S02]  /*1510*/  ISETP.NE.AND P0, PT, R31, 0x7ff00000, PT ;  /* 0x7ff000001f00780c */ /* 0x000fe40003f05270 */
[----:B------:R-:W-:Y:S02]  /*1520*/  LOP3.LUT R35, R9, 0x80000000, R11, 0x48, !PT ;  /* 0x8000000009237812 */ /* 0x000fe400078e480b */
[----:B------:R-:W-:-:S13]  /*1530*/  ISETP.EQ.OR P0, PT, R32, RZ, !P0 ;  /* 0x000000ff2000720c */ /* 0x000fda0004702670 */
[----:B------:R-:W-:Y:S01]  /*1540*/  @P0 LOP3.LUT R6, R35, 0x7ff00000, RZ, 0xfc, !PT ;  /* 0x7ff0000023060812 */ /* 0x000fe200078efcff */
[----:B------:R-:W-:Y:S02]  /*1550*/  @!P0 IMAD.MOV.U32 R34, RZ, RZ, RZ ;  /* 0x000000ffff228224 */ /* 0x000fe400078e00ff */
[----:B------:R-:W-:Y:S01]  /*1560*/  @P0 IMAD.MOV.U32 R34, RZ, RZ, RZ ;  /* 0x000000ffff220224 */ /* 0x000fe200078e00ff */
[----:B------:R-:W-:Y:S01]  /*1570*/  @P0 MOV R35, R6 ;  /* 0x0000000600230202 */ /* 0x000fe20000000f00 */
[----:B------:R-:W-:Y:S06]  /*1580*/  BRA `(.L_x_18) ;  /* 0x0000000000147947 */ /* 0x000fec0003800000 */
.L_x_20:
[----:B------:R-:W-:Y:S01]  /*1590*/  LOP3.LUT R35, R11, 0x80000, RZ, 0xfc, !PT ;  /* 0x000800000b237812 */ /* 0x000fe200078efcff */
[----:B------:R-:W-:Y:S01]  /*15a0*/  IMAD.MOV.U32 R34, RZ, RZ, R10 ;  /* 0x000000ffff227224 */ /* 0x000fe200078e000a */
[----:B------:R-:W-:Y:S06]  /*15b0*/  BRA `(.L_x_18) ;  /* 0x0000000000087947 */ /* 0x000fec0003800000 */
.L_x_19:
[----:B------:R-:W-:Y:S01]  /*15c0*/  LOP3.LUT R35, R9, 0x80000, RZ, 0xfc, !PT ;  /* 0x0008000009237812 */ /* 0x000fe200078efcff */
[----:B------:R-:W-:-:S07]  /*15d0*/  IMAD.MOV.U32 R34, RZ, RZ, R8 ;  /* 0x000000ffff227224 */ /* 0x000fce00078e0008 */
.L_x_18:
[----:B------:R-:W-:Y:S05]  /*15e0*/  BSYNC.RECONVERGENT B1 ;  /* 0x0000000000017941 */ /* 0x000fea0003800200 */
.L_x_16:
[----:B------:R-:W-:Y:S02]  /*15f0*/  IMAD.MOV.U32 R8, RZ, RZ, R0 ;  /* 0x000000ffff087224 */ /* 0x000fe400078e0000 */
[----:B------:R-:W-:Y:S02]  /*1600*/  IMAD.MOV.U32 R9, RZ, RZ, 0x0 ;  /* 0x00000000ff097424 */ /* 0x000fe400078e00ff */
[----:B------:R-:W-:Y:S02]  /*1610*/  IMAD.MOV.U32 R10, RZ, RZ, R34 ;  /* 0x000000ffff0a7224 */ /* 0x000fe400078e0022 */
[----:B------:R-:W-:Y:S01]  /*1620*/  IMAD.MOV.U32 R11, RZ, RZ, R35 ;  /* 0x000000ffff0b7224 */ /* 0x000fe200078e0023 */
[----:B------:R-:W-:Y:S06]  /*1630*/  RET.REL.NODEC R8 `(_Z15calculoVermelhoPd) ;  /* 0xffffffe808707950 */ /* 0x000fec0003c3ffff */
.L_x_21:
[----:B------:R-:W-:-:S00]  /*1640*/  BRA `(.L_x_21) ;  /* 0xfffffffc00fc7947 */ /* 0x000fc0000383ffff */
[----:B------:R-:W-:-:S00]  /*1650*/  NOP ;  /* 0x0000000000007918 */ /* 0x000fc00000000000 */
        /* <DEDUP_REMOVED lines=10> */
.L_x_44:


//--------------------- .text._Z11calculoAzulPd   --------------------------
	.section	.text._Z11calculoAzulPd,"ax",@progbits
	.align	128
        .global         _Z11calculoAzulPd
        .type           _Z11calculoAzulPd,@function
        .size           _Z11calculoAzulPd,(.L_x_45 - _Z11calculoAzulPd)
        .other          _Z11calculoAzulPd,@"STO_CUDA_ENTRY STV_DEFAULT"
_Z11calculoAzulPd:
.text._Z11calculoAzulPd:
[----:B------:R-:W-:Y:S08]  /*0000*/  LDC R1, c[0x0][0x37c] ;  /* 0x0000df00ff017b82 */ /* 0x000ff00000000800 */
[----:B------:R-:W0:Y:S01]  /*0010*/  LDC.64 R4, c[0x4][0x20] ;  /* 0x01000800ff047b82 */ /* 0x000e220000000a00 */
[----:B------:R-:W0:Y:S02]  /*0020*/  LDCU.64 UR4, c[0x0][0x358] ;  /* 0x00006b00ff0477ac */ /* 0x000e240008000a00 */
[----:B0-----:R-:W2:Y:S05]  /*0030*/  LDG.E R5, desc[UR4][R4.64] ;  /* 0x0000000404057981 */ /* 0x001eaa000c1e1900 */
[----:B------:R-:W0:Y:S02]  /*0040*/  LDC.64 R2, c[0x4][0x28] ;  /* 0x01000a00ff027b82 */ /* 0x000e240000000a00 */
[----:B0-----:R0:W3:Y:S06]  /*0050*/  LDG.E R2, desc[UR4][R2.64] ;  /* 0x0000000402027981 */ /* 0x0010ec000c1e1900 */
        /* <DEDUP_REMOVED lines=9> */
[----:B0-----:R-:W1:Y:S05]  /*00f0*/  S2R R3, SR_TID.X ;  /* 0x0000000000037919 */ /* 0x001e6a0000002100 */
[----:B------:R-:W1:Y:S02]  /*0100*/  LDC R4, c[0x0][0x360] ;  /* 0x0000d800ff047b82 */ /* 0x000e640000000800 */
        /* <DEDUP_REMOVED lines=18> */
[----:B------:R-:W-:Y:S01]  /*0230*/  IMAD R6, R3, R8, R13 ;  /* 0x0000000803067224 */ /* 0x000fe200078e020d */
[----:B------:R-:W-:Y:S01]  /*0240*/  IABS R8, R2 ;  /* 0x0000000200087213 */ /* 0x000fe20000000000 */
[----:B-1----:R-:W-:-:S03]  /*0250*/  VIADD R7, R9, 0xffffffe ;  /* 0x0ffffffe09077836 */ /* 0x002fc60000000000 */
[----:B------:R-:W-:-:S03]  /*0260*/  ISETP.GT.U32.AND P1, PT, R11, R6, PT ;  /* 0x000000060b00720c */ /* 0x000fc60003f24070 */
[----:B------:R-:W0:Y:S10]  /*0270*/  F2I.FTZ.U32.TRUNC.NTZ R7, R7 ;  /* 0x0000000700077305 */ /* 0x000e34000021f000 */
[----:B------:R-:W-:Y:S01]  /*0280*/  @!P1 IMAD.IADD R6, R6, 0x1, -R11 ;  /* 0x0000000106069824 */ /* 0x000fe200078e0a0b */
[----:B------:R-:W-:-:S02]  /*0290*/  @!P1 IADD3 R3, PT, PT, R3, 0x1, RZ ;  /* 0x0000000103039810 */ /* 0x000fc40007ffe0ff */
[----:B------:R-:W-:Y:S02]  /*02a0*/  ISETP.NE.AND P1, PT, R5, RZ, PT ;  /* 0x000000ff0500720c */ /* 0x000fe40003f25270 */
[----:B------:R-:W-:Y:S01]  /*02b0*/  ISETP.GE.U32.AND P0, PT, R6, R11, PT ;  /* 0x0000000b0600720c */ /* 0x000fe20003f06070 */
[----:B0-----:R-:W-:Y:S01]  /*02c0*/  IMAD.MOV R9, RZ, RZ, -R7 ;  /* 0x000000ffff097224 */ /* 0x001fe200078e0a07 */
[----:B------:R-:W-:-:S03]  /*02d0*/  LOP3.LUT R6, R4, R5, RZ, 0x3c, !PT ;  /* 0x0000000504067212 */ /* 0x000fc600078e3cff */
[----:B------:R-:W-:Y:S01]  /*02e0*/  IMAD R9, R9, R0, RZ ;  /* 0x0000000009097224 */ /* 0x000fe200078e02ff */
[----:B------:R-:W-:Y:S01]  /*02f0*/  ISETP.GE.AND P2, PT, R6, RZ, PT ;  /* 0x000000ff0600720c */ /* 0x000fe20003f46270 */
[----:B------:R-:W-:-:S04]  /*0300*/  IMAD.MOV.U32 R6, RZ, RZ, RZ ;  /* 0x000000ffff067224 */ /* 0x000fc800078e00ff */
[----:B------:R-:W-:-:S04]  /*0310*/  IMAD.HI.U32 R6, R7, R9, R6 ;  /* 0x0000000907067227 */ /* 0x000fc800078e0006 */
[----:B------:R-:W-:Y:S02]  /*0320*/  IMAD.MOV R9, RZ, RZ, -R8 ;  /* 0x000000ffff097224 */ /* 0x000fe400078e0a08 */
[----:B------:R-:W-:-:S04]  /*0330*/  IMAD.HI.U32 R8, R6, R13, RZ ;  /* 0x0000000d06087227 */ /* 0x000fc800078e00ff */
[----:B------:R-:W-:Y:S02]  /*0340*/  @P0 VIADD R3, R3, 0x1 ;  /* 0x0000000103030836 */ /* 0x000fe40000000000 */
        /* <DEDUP_REMOVED lines=16> */
[----:B------:R-:W-:-:S05]  /*0450*/  IMAD.MOV.U32 R0, RZ, RZ, R13 ;  /* 0x000000ffff007224 */ /* 0x000fca00078e000d */
[----:B------:R-:W-:Y:S02]  /*0460*/  @!P2 IADD3 R0, PT, PT, -R0, RZ, RZ ;  /* 0x000000ff0000a210 */ /* 0x000fe40007ffe1ff */
[----:B------:R-:W-:Y:S01]  /*0470*/  @!P0 LOP3.LUT R0, RZ, R2, RZ, 0x33, !PT ;  /* 0x00000002ff008212 */ /* 0x000fe200078e33ff */
[----:B------:R-:W-:-:S03]  /*0480*/  DMUL R6, R8, R6 ;  /* 0x0000000608067228 */ /* 0x000fc60000000000 */
[----:B------:R-:W-:-:S05]  /*0490*/  ISETP.GE.AND P0, PT, R0, 0x1, PT ;  /* 0x000000010000780c */ /* 0x000fca0003f06270 */
[----:B------:R-:W-:-:S08]  /*04a0*/  DMUL R20, R28, R6 ;  /* 0x000000061c147228 */ /* 0x000fd00000000000 */
[----:B------:R-:W-:Y:S01]  /*04b0*/  DADD R12, R20, 2 ;  /* 0x40000000140c7429 */ /* 0x000fe20000000000 */
[----:B------:R-:W-:Y:S10]  /*04c0*/  @!P0 BRA `(.L_x_23) ;  /* 0x0000000000388947 */ /* 0x000ff40003800000 */
[----:B------:R-:W-:Y:S02]  /*04d0*/  VIADD R4, R0, 0xffffffff ;  /* 0xffffffff00047836 */ /* 0x000fe40000000000 */
[----:B------:R-:W-:Y:S02]  /*04e0*/  IMAD.MOV.U32 R18, RZ, RZ, 0x0 ;  /* 0x00000000ff127424 */ /* 0x000fe400078e00ff */
[----:B------:R-:W-:Y:S01]  /*04f0*/  IMAD.MOV.U32 R19, RZ, RZ, 0x40240000 ;  /* 0x40240000ff137424 */ /* 0x000fe200078e00ff */
[----:B------:R-:W-:-:S13]  /*0500*/  ISETP.GT.AND P0, PT, R4, R5, PT ;  /* 0x000000050400720c */ /* 0x000fda0003f04270 */
        /* <DEDUP_REMOVED lines=10> */
.L_x_23:
[----:B------:R-:W-:Y:S05]  /*05b0*/  BSYNC.RECONVERGENT B0 ;  /* 0x0000000000007941 */ /* 0x000fea0003800200 */
.L_x_22:
        /* <DEDUP_REMOVED lines=16> */
[----:B------:R-:W-:Y:S02]  /*06c0*/  MOV R15, R27 ;  /* 0x0000001b000f7202 */ /* 0x000fe40000000f00 */
[----:B------:R-:W-:-:S07]  /*06d0*/  MOV R4, 0x6f0 ;  /* 0x000006f000047802 */ /* 0x000fce0000000f00 */
[----:B------:R-:W-:Y:S05]  /*06e0*/  CALL.REL.NOINC `($__internal_1_$__cuda_sm20_div_rn_f64_full) ;  /* 0x0000000800387944 */ /* 0x000fea0003c00000 */
.L_x_25:
[----:B------:R-:W-:Y:S05]  /*06f0*/  BSYNC.RECONVERGENT B0 ;  /* 0x0000000000007941 */ /* 0x000fea0003800200 */
.L_x_24:
        /* <DEDUP_REMOVED lines=20> */
[----:B------:R-:W-:Y:S05]  /*0840*/  CALL.REL.NOINC `($__internal_1_$__cuda_sm20_div_rn_f64_full) ;  /* 0x0000000400e07944 */ /* 0x000fea0003c00000 */
[----:B------:R-:W-:Y:S02]  /*0850*/  IMAD.MOV.U32 R6, RZ, RZ, R8 ;  /* 0x000000ffff067224 */ /* 0x000fe400078e0008 */
[----:B------:R-:W-:-:S07]  /*0860*/  IMAD.MOV.U32 R7, RZ, RZ, R9 ;  /* 0x000000ffff077224 */ /* 0x000fce00078e0009 */
.L_x_27:
[----:B------:R-:W-:Y:S05]  /*0870*/  BSYNC.RECONVERGENT B0 ;  /* 0x0000000000007941 */ /* 0x000fea0003800200 */
.L_x_26:
[----:B------:R-:W-:Y:S01]  /*0880*/  ISETP.GE.AND P0, PT, R0, -0x1, PT ;  /* 0xffffffff0000780c */ /* 0x000fe20003f06270 */
[----:B------:R-:W-:Y:S01]  /*0890*/  BSSY.RECONVERGENT B0, `(.L_x_28) ;  /* 0x0000011000007945 */ /* 0x000fe20003800200 */
[----:B------:R-:W-:-:S11]  /*08a0*/  CS2R R8, SRZ ;  /* 0x0000000000087805 */ /* 0x000fd6000001ff00 */
[----:B------:R-:W-:Y:S05]  /*08b0*/  @!P0 BRA `(.L_x_29) ;  /* 0x0000000000388947 */ /* 0x000fea0003800000 */
[----:B------:R-:W-:Y:S01]  /*08c0*/  ISETP.GE.AND P0, PT, R0, R5, PT ;  /* 0x000000050000720c */ /* 0x000fe20003f06270 */
[----:B------:R-:W-:Y:S02]  /*08d0*/  IMAD.MOV.U32 R8, RZ, RZ, 0x0 ;  /* 0x00000000ff087424 */ /* 0x000fe400078e00ff */
[----:B------:R-:W-:-:S10]  /*08e0*/  IMAD.MOV.U32 R9, RZ, RZ, 0x40240000 ;  /* 0x40240000ff097424 */ /* 0x000fd400078e00ff */
        /* <DEDUP_REMOVED lines=8> */
[----:B------:R-:W-:-:S04]  /*0970*/  VIADD R11, R4, 0x1 ;  /* 0x00000001040b7836 */ /* 0x000fc80000000000 */
[----:B0-----:R-:W-:-:S06]  /*0980*/  IMAD.WIDE.U32 R8, R11, 0x8, R8 ;  /* 0x000000080b087825 */ /* 0x001fcc00078e0008 */
[----:B------:R-:W5:Y:S02]  /*0990*/  LDG.E.64 R8, desc[UR4][R8.64] ;  /* 0x0000000408087981 */ /* 0x000f64000c1e1b00 */
.L_x_29:
[----:B------:R-:W-:Y:S05]  /*09a0*/  BSYNC.RECONVERGENT B0 ;  /* 0x0000000000007941 */ /* 0x000fea0003800200 */
.L_x_28:
[----:B------:R-:W0:Y:S02]  /*09b0*/  LDC.64 R20, c[0x4][0x18] ;  /* 0x01000600ff147b82 */ /* 0x000e240000000a00 */
[----:B0-----:R-:W5:Y:S01]  /*09c0*/  LDG.E.64 R20, desc[UR4][R20.64] ;  /* 0x0000000414147981 */ /* 0x001f62000c1e1b00 */
[C---:B------:R-:W-:Y:S01]  /*09d0*/  DMUL R10, R22.reuse, 500 ;  /* 0x407f4000160a7828 */ /* 0x040fe20000000000 */
[----:B------:R-:W-:Y:S01]  /*09e0*/  ISETP.GE.AND P1, PT, R0, RZ, PT ;  /* 0x000000ff0000720c */ /* 0x000fe20003f26270 */
        /* <DEDUP_REMOVED lines=10> */
[----:B------:R-:W-:Y:S01]  /*0a90*/  ISETP.GT.AND P0, PT, R0, R5, PT ;  /* 0x000000050000720c */ /* 0x000fe20003f04270 */
        /* <DEDUP_REMOVED lines=13> */
.L_x_31:
[----:B------:R-:W-:Y:S05]  /*0b70*/  BSYNC.RECONVERGENT B0 ;  /* 0x0000000000007941 */ /* 0x000fea0003800200 */
.L_x_30:
[----:B------:R-:W0:Y:S01]  /*0b80*/  MUFU.RCP64H R7, R21 ;  /* 0x0000001500077308 */ /* 0x000e220000001800 */
[----:B------:R-:W-:Y:S01]  /*0b90*/  MOV R6, 0x1 ;  /* 0x0000000100067802 */ /* 0x000fe20000000f00 */
[----:B------:R-:W-:Y:S01]  /*0ba0*/  BSSY.RECONVERGENT B0, `(.L_x_32) ;  /* 0x0000013000007945 */ /* 0x000fe20003800200 */
[----:B------:R-:W-:-:S04]  /*0bb0*/  FSETP.GEU.AND P2, PT, |R13|, 6.5827683646048100446e-37, PT ;  /* 0x036000000d00780b */ /* 0x000fc80003f4e200 */
        /* <DEDUP_REMOVED lines=14> */
[----:B-----5:R-:W-:Y:S05]  /*0ca0*/  CALL.REL.NOINC `($__internal_1_$__cuda_sm20_div_rn_f64_full) ;  /* 0x0000000000c87944 */ /* 0x020fea0003c00000 */
[----:B------:R-:W-:Y:S02]  /*0cb0*/  IMAD.MOV.U32 R6, RZ, RZ, R8 ;  /* 0x000000ffff067224 */ /* 0x000fe400078e0008 */
[----:B------:R-:W-:-:S07]  /*0cc0*/  IMAD.MOV.U32 R7, RZ, RZ, R9 ;  /* 0x000000ffff077224 */ /* 0x000fce00078e0009 */
.L_x_33:
[----:B------:R-:W-:Y:S05]  /*0cd0*/  BSYNC.RECONVERGENT B0 ;  /* 0x0000000000007941 */ /* 0x000fea0003800200 */
.L_x_32:
        /* <DEDUP_REMOVED lines=21> */
.L_x_35:
[----:B------:R-:W-:Y:S05]  /*0e30*/  BSYNC.RECONVERGENT B0 ;  /* 0x0000000000007941 */ /* 0x000fea0003800200 */
.L_x_34:
[----:B------:R-:W-:Y:S01]  /*0e40*/  BSSY.RECONVERGENT B0, `(.L_x_36) ;  /* 0x0000011000007945 */ /* 0x000fe20003800200 */
[----:B------:R-:W-:-:S03]  /*0e50*/  CS2R R6, SRZ ;  /* 0x0000000000067805 */ /* 0x000fc6000001ff00 */
[----:B------:R-:W-:Y:S05]  /*0e60*/  @!P1 BRA `(.L_x_37) ;  /* 0x0000000000389947 */ /* 0x000fea0003800000 */
[----:B------:R-:W-:Y:S01]  /*0e70*/  ISETP.GT.AND P0, PT, R0, R5, PT ;  /* 0x000000050000720c */ /* 0x000fe20003f04270 */
        /* <DEDUP_REMOVED lines=13> */
.L_x_37:
[----:B------:R-:W-:Y:S05]  /*0f50*/  BSYNC.RECONVERGENT B0 ;  /* 0x0000000000007941 */ /* 0x000fea0003800200 */
.L_x_36:
[----:B------:R-:W0:Y:S01]  /*0f60*/  LDC.64 R10, c[0x0][0x380] ;  /* 0x0000e000ff0a7b82 */ /* 0x000e220000000a00 */
[----:B------:R-:W-:Y:S01]  /*0f70*/  VIADD R5, R5, 0x2 ;  /* 0x0000000205057836 */ /* 0x000fe20000000000 */
[----:B-----5:R-:W-:-:S03]  /*0f80*/  DFMA R6, R6, R8, R18 ;  /* 0x000000080606722b */ /* 0x020fc60000000012 */
[----:B------:R-:W-:-:S04]  /*0f90*/  IMAD R3, R3, R5, R0 ;  /* 0x0000000503037224 */ /* 0x000fc800078e0200 */
[----:B0-----:R-:W-:-:S05]  /*0fa0*/  IMAD.WIDE R2, R3, 0x8, R10 ;  /* 0x0000000803027825 */ /* 0x001fca00078e020a */
[----:B------:R-:W-:Y:S01]  /*0fb0*/  STG.E.64 desc[UR4][R2.64], R6 ;  /* 0x0000000602007986 */ /* 0x000fe2000c101b04 */
[----:B------:R-:W-:Y:S05]  /*0fc0*/  EXIT ;  /* 0x000000000000794d */ /* 0x000fea0003800000 */
        .weak           $__internal_1_$__cuda_sm20_div_rn_f64_full
        .type           $__internal_1_$__cuda_sm20_div_rn_f64_full,@function
        .size           $__internal_1_$__cuda_sm20_div_rn_f64_full,(.L_x_45 - $__internal_1_$__cuda_sm20_div_rn_f64_full)
$__internal_1_$__cuda_sm20_div_rn_f64_full:
[C---:B------:R-:W-:Y:S01]  /*0fd0*/  FSETP.GEU.AND P0, PT, |R15|.reuse, 1.469367938527859385e-39, PT ;  /* 0x001000000f00780b */ /* 0x040fe20003f0e200 */
[----:B------:R-:W-:Y:S01]  /*0fe0*/  IMAD.MOV.U32 R32, RZ, RZ, 0x1 ;  /* 0x00000001ff207424 */ /* 0x000fe200078e00ff */
[----:B------:R-:W-:Y:S01]  /*0ff0*/  LOP3.LUT R16, R15, 0x800fffff, RZ, 0xc0, !PT ;  /* 0x800fffff0f107812 */ /* 0x000fe200078ec0ff */
[----:B------:R-:W-:Y:S01]  /*1000*/  IMAD.MOV.U32 R10, RZ, RZ, R12 ;  /* 0x000000ffff0a7224 */ /* 0x000fe200078e000c */
[C---:B------:R-:W-:Y:S01]  /*1010*/  FSETP.GEU.AND P3, PT, |R13|.reuse, 1.469367938527859385e-39, PT ;  /* 0x001000000d00780b */ /* 0x040fe20003f6e200 */
[----:B------:R-:W-:Y:S01]  /*1020*/  BSSY.RECONVERGENT B1, `(.L_x_38) ;  /* 0x0000052000017945 */ /* 0x000fe20003800200 */
[----:B------:R-:W-:Y:S01]  /*1030*/  LOP3.LUT R17, R16, 0x3ff00000, RZ, 0xfc, !PT ;  /* 0x3ff0000010117812 */ /* 0x000fe200078efcff */
[----:B------:R-:W-:Y:S01]  /*1040*/  IMAD.MOV.U32 R16, RZ, RZ, R14 ;  /* 0x000000ffff107224 */ /* 0x000fe200078e000e */
[----:B------:R-:W-:Y:S02]  /*1050*/  LOP3.LUT R6, R13, 0x7ff00000, RZ, 0xc0, !PT ;  /* 0x7ff000000d067812 */ /* 0x000fe400078ec0ff */
[----:B------:R-:W-:-:S03]  /*1060*/  LOP3.LUT R31, R15, 0x7ff00000, RZ, 0xc0, !PT ;  /* 0x7ff000000f1f7812 */ /* 0x000fc600078ec0ff */
[----:B------:R-:W-:Y:S01]  /*1070*/  @!P0 DMUL R16, R14, 8.98846567431157953865e+307 ;  /* 0x7fe000000e108828 */ /* 0x000fe20000000000 */
[C---:B------:R-:W-:Y:S01]  /*1080*/  ISETP.GE.U32.AND P2, PT, R6.reuse, R31, PT ;  /* 0x0000001f0600720c */ /* 0x040fe20003f46070 */
[----:B------:R-:W-:Y:S02]  /*1090*/  IMAD.MOV.U32 R30, RZ, RZ, R6 ;  /* 0x000000ffff1e7224 */ /* 0x000fe400078e0006 */
[----:B------:R-:W-:Y:S02]  /*10a0*/  @!P3 LOP3.LUT R7, R15, 0x7ff00000, RZ, 0xc0, !PT ;  /* 0x7ff000000f07b812 */ /* 0x000fe400078ec0ff */
[----:B------:R-:W0:Y:S02]  /*10b0*/  MUFU.RCP64H R33, R17 ;  /* 0x0000001100217308 */ /* 0x000e240000001800 */
[----:B------:R-:W-:Y:S02]  /*10c0*/  @!P3 ISETP.GE.U32.AND P4, PT, R6, R7, PT ;  /* 0x000000070600b20c */ /* 0x000fe40003f86070 */
[----:B------:R-:W-:-:S02]  /*10d0*/  MOV R7, 0x1ca00000 ;  /* 0x1ca0000000077802 */ /* 0x000fc40000000f00 */
[----:B------:R-:W-:Y:S02]  /*10e0*/  @!P0 LOP3.LUT R31, R17, 0x7ff00000, RZ, 0xc0, !PT ;  /* 0x7ff00000111f8812 */ /* 0x000fe400078ec0ff */
[----:B------:R-:W-:-:S04]  /*10f0*/  SEL R11, R7, 0x63400000, !P2 ;  /* 0x63400000070b7807 */ /* 0x000fc80005000000 */
[----:B------:R-:W-:Y:S01]  /*1100*/  LOP3.LUT R11, R11, 0x800fffff, R13, 0xf8, !PT ;  /* 0x800fffff0b0b7812 */ /* 0x000fe200078ef80d */
[----:B0-----:R-:W-:-:S08]  /*1110*/  DFMA R8, R32, -R16, 1 ;  /* 0x3ff000002008742b */ /* 0x001fd00000000810 */
[----:B------:R-:W-:-:S08]  /*1120*/  DFMA R8, R8, R8, R8 ;  /* 0x000000080808722b */ /* 0x000fd00000000008 */
[----:B------:R-:W-:Y:S01]  /*1130*/  DFMA R32, R32, R8, R32 ;  /* 0x000000082020722b */ /* 0x000fe20000000020 */
[----:B------:R-:W-:-:S04]  /*1140*/  @!P3 SEL R9, R7, 0x63400000, !P4 ;  /* 0x634000000709b807 */ /* 0x000fc80006000000 */
[----:B------:R-:W-:-:S03]  /*1150*/  @!P3 LOP3.LUT R8, R9, 0x80000000, R13, 0xf8, !PT ;  /* 0x800000000908b812 */ /* 0x000fc600078ef80d */
[----:B------:R-:W-:Y:S01]  /*1160*/  DFMA R34, R32, -R16, 1 ;  /* 0x3ff000002022742b */ /* 0x000fe20000000810 */
[----:B------:R-:W-:Y:S01]  /*1170*/  @!P3 LOP3.LUT R9, R8, 0x100000, RZ, 0xfc, !PT ;  /* 0x001000000809b812 */ /* 0x000fe200078efcff */
[----:B------:R-:W-:-:S06]  /*1180*/  @!P3 IMAD.MOV.U32 R8, RZ, RZ, RZ ;  /* 0x000000ffff08b224 */ /* 0x000fcc00078e00ff */
[----:B------:R-:W-:Y:S02]  /*1190*/  DFMA R34, R32, R34, R32 ;  /* 0x000000222022722b */ /* 0x000fe40000000020 */
[----:B------:R-:W-:-:S08]  /*11a0*/  @!P3 DFMA R10, R10, 2, -R8 ;  /* 0x400000000a0ab82b */ /* 0x000fd00000000808 */
[----:B------:R-:W-:Y:S02]  /*11b0*/  DMUL R32, R34, R10 ;  /* 0x0000000a22207228 */ /* 0x000fe40000000000 */
[----:B------:R-:W-:-:S06]  /*11c0*/  @!P3 LOP3.LUT R30, R11, 0x7ff00000, RZ, 0xc0, !PT ;  /* 0x7ff000000b1eb812 */ /* 0x000fcc00078ec0ff */
[----:B------:R-:W-:-:S08]  /*11d0*/  DFMA R8, R32, -R16, R10 ;  /* 0x800000102008722b */ /* 0x000fd0000000000a */
[----:B------:R-:W-:Y:S01]  /*11e0*/  DFMA R8, R34, R8, R32 ;  /* 0x000000082208722b */ /* 0x000fe20000000020 */
[----:B------:R-:W-:-:S05]  /*11f0*/  VIADD R32, R30, 0xffffffff ;  /* 0xffffffff1e207836 */ /* 0x000fca0000000000 */
[----:B------:R-:W-:Y:S01]  /*1200*/  ISETP.GT.U32.AND P0, PT, R32, 0x7feffffe, PT ;  /* 0x7feffffe2000780c */ /* 0x000fe20003f04070 */
[----:B------:R-:W-:-:S05]  /*1210*/  VIADD R32, R31, 0xffffffff ;  /* 0xffffffff1f207836 */ /* 0x000fca0000000000 */
[----:B------:R-:W-:-:S13]  /*1220*/  ISETP.GT.U32.OR P0, PT, R32, 0x7feffffe, P0 ;  /* 0x7feffffe2000780c */ /* 0x000fda0000704470 */
[----:B------:R-:W-:Y:S05]  /*1230*/  @P0 BRA `(.L_x_39) ;  /* 0x00000000006c0947 */ /* 0x000fea0003800000 */
[----:B------:R-:W-:-:S04]  /*1240*/  LOP3.LUT R13, R15, 0x7ff00000, RZ, 0xc0, !PT ;  /* 0x7ff000000f0d7812 */ /* 0x000fc800078ec0ff */
[CC--:B------:R-:W-:Y:S02]  /*1250*/  VIADDMNMX R12, R6.reuse, -R13.reuse, 0xb9600000, !PT ;  /* 0xb9600000060c7446 */ /* 0x0c0fe4000780090d */
[----:B------:R-:W-:Y:S02]  /*1260*/  ISETP.GE.U32.AND P0, PT, R6, R13, PT ;  /* 0x0000000d0600720c */ /* 0x000fe40003f06070 */
[----:B------:R-:W-:Y:S02]  /*1270*/  VIMNMX R12, PT, PT, R12, 0x46a00000, PT ;  /* 0x46a000000c0c7848 */ /* 0x000fe40003fe0100 */
[----:B------:R-:W-:-:S05]  /*1280*/  SEL R7, R7, 0x63400000, !P0 ;  /* 0x6340000007077807 */ /* 0x000fca0004000000 */
[----:B------:R-:W-:Y:S01]  /*1290*/  IMAD.IADD R7, R12, 0x1, -R7 ;  /* 0x000000010c077824 */ /* 0x000fe200078e0a07 */
[----:B------:R-:W-:-:S03]  /*12a0*/  MOV R12, RZ ;  /* 0x000000ff000c7202 */ /* 0x000fc60000000f00 */
        /* <DEDUP_REMOVED lines=20> */
.L_x_39:
        /* <DEDUP_REMOVED lines=16> */
.L_x_42:
[----:B------:R-:W-:Y:S01]  /*14f0*/  LOP3.LUT R33, R15, 0x80000, RZ, 0xfc, !PT ;  /* 0x000800000f217812 */ /* 0x000fe200078efcff */
[----:B------:R-:W-:Y:S01]  /*1500*/  IMAD.MOV.U32 R32, RZ, RZ, R14 ;  /* 0x000000ffff207224 */ /* 0x000fe200078e000e */
[----:B------:R-:W-:Y:S06]  /*1510*/  BRA `(.L_x_40) ;  /* 0x0000000000087947 */ /* 0x000fec0003800000 */
.L_x_41:
[----:B------:R-:W-:Y:S01]  /*1520*/  LOP3.LUT R33, R13, 0x80000, RZ, 0xfc, !PT ;  /* 0x000800000d217812 */ /* 0x000fe200078efcff */
[----:B------:R-:W-:-:S07]  /*1530*/  IMAD.MOV.U32 R32, RZ, RZ, R12 ;  /* 0x000000ffff207224 */ /* 0x000fce00078e000c */
.L_x_40:
[----:B------:R-:W-:Y:S05]  /*1540*/  BSYNC.RECONVERGENT B1 ;  /* 0x0000000000017941 */ /* 0x000fea0003800200 */
.L_x_38:
[----:B------:R-:W-:Y:S02]  /*1550*/  IMAD.MOV.U32 R6, RZ, RZ, R4 ;  /* 0x000000ffff067224 */ /* 0x000fe400078e0004 */
[----:B------:R-:W-:Y:S02]  /*1560*/  IMAD.MOV.U32 R7, RZ, RZ, 0x0 ;  /* 0x00000000ff077424 */ /* 0x000fe400078e00ff */
[----:B------:R-:W-:Y:S02]  /*1570*/  IMAD.MOV.U32 R8, RZ, RZ, R32 ;  /* 0x000000ffff087224 */ /* 0x000fe400078e0020 */
[----:B------:R-:W-:Y:S01]  /*1580*/  IMAD.MOV.U32 R9, RZ, RZ, R33 ;  /* 0x000000ffff097224 */ /* 0x000fe200078e0021 */
[----:B------:R-:W-:Y:S06]  /*1590*/  RET.REL.NODEC R6 `(_Z11calculoAzulPd) ;  /* 0xffffffe806987950 */ /* 0x000fec0003c3ffff */
.L_x_43:
        /* <DEDUP_REMOVED lines=14> */
.L_x_45:


//--------------------- .nv.shared.reserved.0     --------------------------
	.section	.nv.shared.reserved.0,"aw",@nobits
	.weak		__nv_reservedSMEM_offset_0_alias
	.size		__nv_reservedSMEM_offset_0_alias, 0, 64
	.other		__nv_reservedSMEM_offset_0_alias,@"STO_CUDA_RESERVED_SHARED STV_DEFAULT"
__nv_reservedSMEM_offset_0_alias:
	.zero		0
	.zero		64


//--------------------- .nv.global                --------------------------
	.section	.nv.global,"aw",@nobits
	.align	8
.nv.global:
	.type		d_intervaloX,@object
	.size		d_intervaloX,(d_denominador1 - d_intervaloX)
d_intervaloX:
	.zero		8
	.type		d_denominador1,@object
	.size		d_denominador1,(d_intervaloY - d_denominador1)
d_denominador1:
	.zero		8
	.type		d_intervaloY,@object
	.size		d_intervaloY,(d_denominador2 - d_intervaloY)
d_intervaloY:
	.zero		8
	.type		d_denominador2,@object
	.size		d_denominador2,(d_divX - d_denominador2)
d_denominador2:
	.zero		8
	.type		d_divX,@object
	.size		d_divX,(d_divY - d_divX)
d_divX:
	.zero		4
	.type		d_divY,@object
	.size		d_divY,(.L_5 - d_divY)
d_divY:
	.zero		4
.L_5:


//--------------------- .nv.constant0._Z15calculoVermelhoPd --------------------------
	.section	.nv.constant0._Z15calculoVermelhoPd,"a",@progbits
	.sectionflags	@""
	.align	4
.nv.constant0._Z15calculoVermelhoPd:
	.zero		904


//--------------------- .nv.constant0._Z11calculoAzulPd --------------------------
	.section	.nv.constant0._Z11calculoAzulPd,"a",@progbits
	.sectionflags	@""
	.align	4
.nv.constant0._Z11calculoAzulPd:
	.zero		904


//--------------------- SYMBOLS --------------------------

	.type		.nv.reservedSmem.offset0,@object
	.size		.nv.reservedSmem.offset0,0x4
